	.target	sm_90a

	.elftype	@"ET_EXEC"


//--------------------- .note.nv.tkinfo           --------------------------
	.section	.note.nv.tkinfo,"",@"SHT_NOTE"
	.sectionflags	@"SHF_NOTE_NV_TKINFO"
	.tkinfo
        /*0018*/ 	.word	0x00000002
        /*0030*/ 	.string	""
        /*0030*/ 	.string	"ptxas"
        /*0030*/ 	.string	"Cuda compilation tools, release 13.0, V13.0.88"
        /*0030*/ 	.string	"Build cuda_13.0.r13.0/compiler.36424714_0"
        /*0030*/ 	.string	"-arch sm_90a -m 64 "



//--------------------- .note.nv.cuinfo           --------------------------
	.section	.note.nv.cuinfo,"",@"SHT_NOTE"
	.sectionflags	@"SHF_NOTE_NV_CUINFO"
        /*0018*/ 	.short	0x0002
        /*001a*/ 	.short	0x005a
        /*001c*/ 	.short	0x0082
	.zero		2


//--------------------- .nv.info                  --------------------------
	.section	.nv.info,"",@"SHT_CUDA_INFO"
	.align	4


	//----- nvinfo : EIATTR_REGCOUNT
	.align		4
        /*0000*/ 	.byte	0x04, 0x2f
        /*0002*/ 	.short	(.L_15 - .L_14)
	.align		4
.L_14:
        /*0004*/ 	.word	index@(_ZN7cutlass13device_kernelINS_4gemm6kernel13GemmUniversalIN4cute5tupleIJiiiiEEENS1_10collective13CollectiveMmaINS1_34MainloopSm90TmaGmmaWarpSpecializedILi3ENS5_IJNS4_1CILi2EEESB_NSA_ILi1EEEEEENS1_32KernelTmaWarpSpecializedPingpongEEENS5_IJNSA_ILi64EEESG_SG_EEEaNS5_IJlSC_lEEEaSI_NS4_8TiledMMAINS4_8MMA_AtomIJNS4_4SM904GMMA26MMA_64x64x32_S32S8S8_SS_TNEEEENS4_6LayoutINS5_IJSC_SC_SC_EEENS5_IJNSA_ILi0EEESR_SR_EEEEENS5_IJNS4_10UnderscoreESU_SU_EEEEENS4_23SM90_TMA_LOAD_MULTICASTENS4_14ComposedLayoutINS4_7SwizzleILi2ELi4ELi3EEENS4_18smem_ptr_flag_bitsILi8EEENSP_INS5_IJNSA_ILi8EEESG_EEENS5_IJSG_SC_EEEEEEEvNS4_8identityESX_S17_vS18_EENS_8epilogue10collective6detail29Sm90TmaWarpSpecializedAdapterINS1B_15DefaultEpilogueIaSI_SI_NS1A_6thread17LinearCombinationIaLi1EiiLNS1F_9ScaleType4KindE0ELNS_15FloatRoundStyleE2EaEENS1_15EpilogueDefaultEEEEEvvEEEEvNT_6ParamsE)
        /*0008*/ 	.word	0x000000a8


	//----- nvinfo : EIATTR_FRAME_SIZE
	.align		4
.L_15:
        /*000c*/ 	.byte	0x04, 0x11
        /*000e*/ 	.short	(.L_17 - .L_16)
	.align		4
.L_16:
        /*0010*/ 	.word	index@(_ZN7cutlass13device_kernelINS_4gemm6kernel13GemmUniversalIN4cute5tupleIJiiiiEEENS1_10collective13CollectiveMmaINS1_34MainloopSm90TmaGmmaWarpSpecializedILi3ENS5_IJNS4_1CILi2EEESB_NSA_ILi1EEEEEENS1_32KernelTmaWarpSpecializedPingpongEEENS5_IJNSA_ILi64EEESG_SG_EEEaNS5_IJlSC_lEEEaSI_NS4_8TiledMMAINS4_8MMA_AtomIJNS4_4SM904GMMA26MMA_64x64x32_S32S8S8_SS_TNEEEENS4_6LayoutINS5_IJSC_SC_SC_EEENS5_IJNSA_ILi0EEESR_SR_EEEEENS5_IJNS4_10UnderscoreESU_SU_EEEEENS4_23SM90_TMA_LOAD_MULTICASTENS4_14ComposedLayoutINS4_7SwizzleILi2ELi4ELi3EEENS4_18smem_ptr_flag_bitsILi8EEENSP_INS5_IJNSA_ILi8EEESG_EEENS5_IJSG_SC_EEEEEEEvNS4_8identityESX_S17_vS18_EENS_8epilogue10collective6detail29Sm90TmaWarpSpecializedAdapterINS1B_15DefaultEpilogueIaSI_SI_NS1A_6thread17LinearCombinationIaLi1EiiLNS1F_9ScaleType4KindE0ELNS_15FloatRoundStyleE2EaEENS1_15EpilogueDefaultEEEEEvvEEEEvNT_6ParamsE)
        /*0014*/ 	.word	0x00000008


	//----- nvinfo : EIATTR_MIN_STACK_SIZE
	.align		4
.L_17:
        /*0018*/ 	.byte	0x04, 0x12
        /*001a*/ 	.short	(.L_19 - .L_18)
	.align		4
.L_18:
        /*001c*/ 	.word	index@(_ZN7cutlass13device_kernelINS_4gemm6kernel13GemmUniversalIN4cute5tupleIJiiiiEEENS1_10collective13CollectiveMmaINS1_34MainloopSm90TmaGmmaWarpSpecializedILi3ENS5_IJNS4_1CILi2EEESB_NSA_ILi1EEEEEENS1_32KernelTmaWarpSpecializedPingpongEEENS5_IJNSA_ILi64EEESG_SG_EEEaNS5_IJlSC_lEEEaSI_NS4_8TiledMMAINS4_8MMA_AtomIJNS4_4SM904GMMA26MMA_64x64x32_S32S8S8_SS_TNEEEENS4_6LayoutINS5_IJSC_SC_SC_EEENS5_IJNSA_ILi0EEESR_SR_EEEEENS5_IJNS4_10UnderscoreESU_SU_EEEEENS4_23SM90_TMA_LOAD_MULTICASTENS4_14ComposedLayoutINS4_7SwizzleILi2ELi4ELi3EEENS4_18smem_ptr_flag_bitsILi8EEENSP_INS5_IJNSA_ILi8EEESG_EEENS5_IJSG_SC_EEEEEEEvNS4_8identityESX_S17_vS18_EENS_8epilogue10collective6detail29Sm90TmaWarpSpecializedAdapterINS1B_15DefaultEpilogueIaSI_SI_NS1A_6thread17LinearCombinationIaLi1EiiLNS1F_9ScaleType4KindE0ELNS_15FloatRoundStyleE2EaEENS1_15EpilogueDefaultEEEEEvvEEEEvNT_6ParamsE)
        /*0020*/ 	.word	0x00000008
.L_19:


//--------------------- .nv.compat                --------------------------
	.section	.nv.compat,"",@"SHT_CUDA_COMPAT_INFO"
	.align	4
        /*0000*/ 	.byte	0x02, 0x09, 0x01, 0x00, 0x02, 0x02, 0x04, 0x00, 0x02, 0x05, 0x05, 0x00, 0x03, 0x07, 0x01, 0x01
        /*0010*/ 	.byte	0x02, 0x03, 0x01, 0x00, 0x02, 0x06, 0x01, 0x00, 0x04, 0x0b, 0x08, 0x00, 0x00, 0x00, 0x00, 0x00
        /*0020*/ 	.byte	0x00, 0x00, 0x00, 0x00


//--------------------- .nv.info._ZN7cutlass13device_kernelINS_4gemm6kernel13GemmUniversalIN4cute5tupleIJiiiiEEENS1_10collective13CollectiveMmaINS1_34MainloopSm90TmaGmmaWarpSpecializedILi3ENS5_IJNS4_1CILi2EEESB_NSA_ILi1EEEEEENS1_32KernelTmaWarpSpecializedPingpongEEENS5_IJNSA_ILi64EEESG_SG_EEEaNS5_IJlSC_lEEEaSI_NS4_8TiledMMAINS4_8MMA_AtomIJNS4_4SM904GMMA26MMA_64x64x32_S32S8S8_SS_TNEEEENS4_6LayoutINS5_IJSC_SC_SC_EEENS5_IJNSA_ILi0EEESR_SR_EEEEENS5_IJNS4_10UnderscoreESU_SU_EEEEENS4_23SM90_TMA_LOAD_MULTICASTENS4_14ComposedLayoutINS4_7SwizzleILi2ELi4ELi3EEENS4_18smem_ptr_flag_bitsILi8EEENSP_INS5_IJNSA_ILi8EEESG_EEENS5_IJSG_SC_EEEEEEEvNS4_8identityESX_S17_vS18_EENS_8epilogue10collective6detail29Sm90TmaWarpSpecializedAdapterINS1B_15DefaultEpilogueIaSI_SI_NS1A_6thread17LinearCombinationIaLi1EiiLNS1F_9ScaleType4KindE0ELNS_15FloatRoundStyleE2EaEENS1_15EpilogueDefaultEEEEEvvEEEEvNT_6ParamsE --------------------------
	.section	.nv.info._ZN7cutlass13device_kernelINS_4gemm6kernel13GemmUniversalIN4cute5tupleIJiiiiEEENS1_10collective13CollectiveMmaINS1_34MainloopSm90TmaGmmaWarpSpecializedILi3ENS5_IJNS4_1CILi2EEESB_NSA_ILi1EEEEEENS1_32KernelTmaWarpSpecializedPingpongEEENS5_IJNSA_ILi64EEESG_SG_EEEaNS5_IJlSC_lEEEaSI_NS4_8TiledMMAINS4_8MMA_AtomIJNS4_4SM904GMMA26MMA_64x64x32_S32S8S8_SS_TNEEEENS4_6LayoutINS5_IJSC_SC_SC_EEENS5_IJNSA_ILi0EEESR_SR_EEEEENS5_IJNS4_10UnderscoreESU_SU_EEEEENS4_23SM90_TMA_LOAD_MULTICASTENS4_14ComposedLayoutINS4_7SwizzleILi2ELi4ELi3EEENS4_18smem_ptr_flag_bitsILi8EEENSP_INS5_IJNSA_ILi8EEESG_EEENS5_IJSG_SC_EEEEEEEvNS4_8identityESX_S17_vS18_EENS_8epilogue10collective6detail29Sm90TmaWarpSpecializedAdapterINS1B_15DefaultEpilogueIaSI_SI_NS1A_6thread17LinearCombinationIaLi1EiiLNS1F_9ScaleType4KindE0ELNS_15FloatRoundStyleE2EaEENS1_15EpilogueDefaultEEEEEvvEEEEvNT_6ParamsE,"",@"SHT_CUDA_INFO"
	.sectionflags	@""
	.align	4


	//----- nvinfo : EIATTR_CUDA_API_VERSION
	.align		4
        /*0000*/ 	.byte	0x04, 0x37
        /*0002*/ 	.short	(.L_21 - .L_20)
.L_20:
        /*0004*/ 	.word	0x00000082


	//----- nvinfo : EIATTR_KPARAM_INFO
	.align		4
.L_21:
        /*0008*/ 	.byte	0x04, 0x17
        /*000a*/ 	.short	(.L_23 - .L_22)
.L_22:
        /*000c*/ 	.word	0x00000000
        /*0010*/ 	.short	0x0000
        /*0012*/ 	.short	0x0070
        /*0014*/ 	.byte	0x00, 0xf0, 0x01, 0x10


	//----- nvinfo : EIATTR_SPARSE_MMA_MASK
	.align		4
.L_23:
        /*0018*/ 	.byte	0x03, 0x50
        /*001a*/ 	.short	0x0000


	//----- nvinfo : EIATTR_MAXREG_COUNT
	.align		4
        /*001c*/ 	.byte	0x03, 0x1b
        /*001e*/ 	.short	0x00a8


	//----- nvinfo : EIATTR_NUM_BARRIERS
	.align		4
        /*0020*/ 	.byte	0x02, 0x4c
        /*0022*/ 	.byte	0x01
	.zero		1


	//----- nvinfo : EIATTR_EXTERNS
	.align		4
        /*0024*/ 	.byte	0x04, 0x0f
        /*0026*/ 	.short	(.L_25 - .L_24)


	//   ....[0]....
	.align		4
.L_24:
        /*0028*/ 	.word	index@(__assertfail)


	//----- nvinfo : EIATTR_ANNOTATIONS
	.align		4
.L_25:
        /*002c*/ 	.byte	0x04, 0x55
        /*002e*/ 	.short	(.L_27 - .L_26)


	//   ....[0]....
.L_26:
        /*0030*/ 	.word	0x00000001
        /*0034*/ 	.byte	0x90, 0x0d, 0x00, 0x00, 0x01, 0x00, 0x00, 0x00, 0x40, 0x3d, 0x00, 0x00, 0x01, 0x00, 0x00, 0x00
        /*0044*/ 	.byte	0xb0, 0x4a, 0x00, 0x00


	//----- nvinfo : EIATTR_MERCURY_ISA_VERSION
	.align		4
.L_27:
        /*0048*/ 	.byte	0x03, 0x5f
        /*004a*/ 	.short	0x0101


	//----- nvinfo : EIATTR_INT_WARP_WIDE_INSTR_OFFSETS
	.align		4
        /*004c*/ 	.byte	0x04, 0x31
        /*004e*/ 	.short	(.L_29 - .L_28)


	//   ....[0]....
.L_28:
        /*0050*/ 	.word	0x00000510


	//   ....[1]....
        /*0054*/ 	.word	0x00000540


	//   ....[2]....
        /*0058*/ 	.word	0x00000580


	//   ....[3]....
        /*005c*/ 	.word	0x000006b0


	//   ....[4]....
        /*0060*/ 	.word	0x000006c0


	//   ....[5]....
        /*0064*/ 	.word	0x000006d0


	//   ....[6]....
        /*0068*/ 	.word	0x00000770


	//   ....[7]....
        /*006c*/ 	.word	0x000007b0


	//   ....[8]....
        /*0070*/ 	.word	0x00001e00


	//----- nvinfo : EIATTR_COOP_GROUP_MASK_REGIDS
	.align		4
.L_29:
        /*0074*/ 	.byte	0x04, 0x29
        /*0076*/ 	.short	(.L_31 - .L_30)


	//   ....[0]....
.L_30:
        /*0078*/ 	.word	0xffffffff


	//   ....[1]....
        /*007c*/ 	.word	0xffffffff


	//   ....[2]....
        /*0080*/ 	.word	0xffffffff


	//   ....[3]....
        /*0084*/ 	.word	0xffffffff


	//   ....[4]....
        /*0088*/ 	.word	0xffffffff


	//   ....[5]....
        /*008c*/ 	.word	0xffffffff


	//   ....[6]....
        /*0090*/ 	.word	0xffffffff


	//----- nvinfo : EIATTR_COOP_GROUP_INSTR_OFFSETS
	.align		4
.L_31:
        /*0094*/ 	.byte	0x04, 0x28
        /*0096*/ 	.short	(.L_33 - .L_32)


	//   ....[0]....
.L_32:
        /*0098*/ 	.word	0x00000070


	//   ....[1]....
        /*009c*/ 	.word	0x00000080


	//   ....[2]....
        /*00a0*/ 	.word	0x00000140


	//   ....[3]....
        /*00a4*/ 	.word	0x000002d0


	//   ....[4]....
        /*00a8*/ 	.word	0x00000310


	//   ....[5]....
        /*00ac*/ 	.word	0x000006f0


	//   ....[6]....
        /*00b0*/ 	.word	0x00000930


	//----- nvinfo : EIATTR_REG_RECONFIG
	.align		4
.L_33:
        /*00b4*/ 	.byte	0x01, 0x54
	.zero		2


	//----- nvinfo : EIATTR_SYSCALL_OFFSETS
	.align		4
        /*00b8*/ 	.byte	0x04, 0x46
        /*00ba*/ 	.short	(.L_35 - .L_34)


	//   ....[0]....
.L_34:
        /*00bc*/ 	.word	0x00001830


	//----- nvinfo : EIATTR_MBARRIER_INSTR_OFFSETS
	.align		4
.L_35:
        /*00c0*/ 	.byte	0x04, 0x39
        /*00c2*/ 	.short	(.L_37 - .L_36)


	//   ....[0]....
.L_36:
        /*00c4*/ 	.word	0x00000260
        /*00c8*/ 	.word	0x000000ff
        /*00cc*/ 	.word	0x00000000
        /*00d0*/ 	.short	0x0100
        /*00d2*/ 	.byte	0x08
	.zero		1


	//   ....[1]....
        /*00d4*/ 	.word	0x00000270
        /*00d8*/ 	.word	0x000000ff
        /*00dc*/ 	.word	0x00000018
        /*00e0*/ 	.short	0x0100
        /*00e2*/ 	.byte	0x08
	.zero		1


	//   ....[2]....
        /*00e4*/ 	.word	0x00000280
        /*00e8*/ 	.word	0x000000ff
        /*00ec*/ 	.word	0x00000008
        /*00f0*/ 	.short	0x0100
        /*00f2*/ 	.byte	0x08
	.zero		1


	//   ....[3]....
        /*00f4*/ 	.word	0x00000290
        /*00f8*/ 	.word	0x000000ff
        /*00fc*/ 	.word	0x00000020
        /*0100*/ 	.short	0x0100
        /*0102*/ 	.byte	0x08
	.zero		1


	//   ....[4]....
        /*0104*/ 	.word	0x000002a0
        /*0108*/ 	.word	0x000000ff
        /*010c*/ 	.word	0x00000010
        /*0110*/ 	.short	0x0100
        /*0112*/ 	.byte	0x08
	.zero		1


	//   ....[5]....
        /*0114*/ 	.word	0x000002b0
        /*0118*/ 	.word	0x000000ff
        /*011c*/ 	.word	0x00000028
        /*0120*/ 	.short	0x0100
        /*0122*/ 	.byte	0x08
	.zero		1


	//   ....[6]....
        /*0124*/ 	.word	0x000007e0
        /*0128*/ 	.word	0x000000ff
        /*012c*/ 	.word	0x00000060
        /*0130*/ 	.short	0x0100
        /*0132*/ 	.byte	0x08
	.zero		1


	//   ....[7]....
        /*0134*/ 	.word	0x00000870
        /*0138*/ 	.word	0x000000ff
        /*013c*/ 	.word	0x00000068
        /*0140*/ 	.short	0x0100
        /*0142*/ 	.byte	0x08
	.zero		1


	//   ....[8]....
        /*0144*/ 	.word	0x000008b0
        /*0148*/ 	.word	0x000000ff
        /*014c*/ 	.word	0x00000040
        /*0150*/ 	.short	0x0100
        /*0152*/ 	.byte	0x09
	.zero		1


	//   ....[9]....
        /*0154*/ 	.word	0x000008c0
        /*0158*/ 	.word	0x000000ff
        /*015c*/ 	.word	0x00000048
        /*0160*/ 	.short	0x0100
        /*0162*/ 	.byte	0x09
	.zero		1


	//   ....[10]....
        /*0164*/ 	.word	0x000008d0
        /*0168*/ 	.word	0x000000ff
        /*016c*/ 	.word	0x00000050
        /*0170*/ 	.short	0x0100
        /*0172*/ 	.byte	0x09
	.zero		1


	//   ....[11]....
        /*0174*/ 	.word	0x000008e0
        /*0178*/ 	.word	0x000000ff
        /*017c*/ 	.word	0x00000058
        /*0180*/ 	.short	0x0100
        /*0182*/ 	.byte	0x09
	.zero		1


	//   ....[12]....
        /*0184*/ 	.word	0x00001710
        /*0188*/ 	.word	0x0000003f
        /*018c*/ 	.word	0x00000000
        /*0190*/ 	.short	0x010a
        /*0192*/ 	.byte	0x2a
	.zero		1


	//   ....[13]....
        /*0194*/ 	.word	0x000018c0
        /*0198*/ 	.word	0x00000003
        /*019c*/ 	.word	0x00000000
        /*01a0*/ 	.short	0x010a
        /*01a2*/ 	.byte	0x3f
	.zero		1


	//   ....[14]....
        /*01a4*/ 	.word	0x00001900
        /*01a8*/ 	.word	0x00000003
        /*01ac*/ 	.word	0x00000000
        /*01b0*/ 	.short	0x010a
        /*01b2*/ 	.byte	0x3f
	.zero		1


	//   ....[15]....
        /*01b4*/ 	.word	0x00001b00
        /*01b8*/ 	.word	0x000000ff
        /*01bc*/ 	.word	0x00000000
        /*01c0*/ 	.short	0x010a
        /*01c2*/ 	.byte	0x04
	.zero		1


	//   ....[16]....
        /*01c4*/ 	.word	0x00001b40
        /*01c8*/ 	.word	0x000000ff
        /*01cc*/ 	.word	0x00000000
        /*01d0*/ 	.short	0x010a
        /*01d2*/ 	.byte	0x04
	.zero		1


	//   ....[17]....
        /*01d4*/ 	.word	0x00001ca0
        /*01d8*/ 	.word	0x00000005
        /*01dc*/ 	.word	0x00000000
        /*01e0*/ 	.short	0x0101
        /*01e2*/ 	.byte	0x3f
	.zero		1


	//   ....[18]....
        /*01e4*/ 	.word	0x00001da0
        /*01e8*/ 	.word	0x00000040
        /*01ec*/ 	.word	0x00000000
        /*01f0*/ 	.short	0x0101
        /*01f2*/ 	.byte	0x2f
	.zero		1


	//   ....[19]....
        /*01f4*/ 	.word	0x00001ea0
        /*01f8*/ 	.word	0x00000003
        /*01fc*/ 	.word	0x00000000
        /*0200*/ 	.short	0x0101
        /*0202*/ 	.byte	0x3f
	.zero		1


	//   ....[20]....
        /*0204*/ 	.word	0x00001f60
        /*0208*/ 	.word	0x0000003f
        /*020c*/ 	.word	0x00000010
        /*0210*/ 	.short	0x010a
        /*0212*/ 	.byte	0x2a
	.zero		1


	//   ....[21]....
        /*0214*/ 	.word	0x00003d60
        /*0218*/ 	.word	0x00000042
        /*021c*/ 	.word	0x00000000
        /*0220*/ 	.short	0x0101
        /*0222*/ 	.byte	0x2f
	.zero		1


	//   ....[22]....
        /*0224*/ 	.word	0x00004800
        /*0228*/ 	.word	0x0000000a
        /*022c*/ 	.word	0x00000018
        /*0230*/ 	.short	0x010a
        /*0232*/ 	.byte	0x3f
	.zero		1


	//   ....[23]....
        /*0234*/ 	.word	0x00004bc0
        /*0238*/ 	.word	0x00000005
        /*023c*/ 	.word	0x00000068
        /*0240*/ 	.short	0x0101
        /*0242*/ 	.byte	0x3f
	.zero		1


	//   ....[24]....
        /*0244*/ 	.word	0x00005340
        /*0248*/ 	.word	0x00000009
        /*024c*/ 	.word	0x00000000
        /*0250*/ 	.short	0x010a
        /*0252*/ 	.byte	0x3f
	.zero		1


	//   ....[25]....
        /*0254*/ 	.word	0x000053c0
        /*0258*/ 	.word	0x00000006
        /*025c*/ 	.word	0x00000000
        /*0260*/ 	.short	0x010a
        /*0262*/ 	.byte	0x3f
	.zero		1


	//   ....[26]....
        /*0264*/ 	.word	0x00005450
        /*0268*/ 	.word	0x00000003
        /*026c*/ 	.word	0x00000000
        /*0270*/ 	.short	0x010a
        /*0272*/ 	.byte	0x3f
	.zero		1


	//   ....[27]....
        /*0274*/ 	.word	0x000054b0
        /*0278*/ 	.word	0x00000041
        /*027c*/ 	.word	0x00000000
        /*0280*/ 	.short	0x010a
        /*0282*/ 	.byte	0x3f
	.zero		1


	//   ....[28]....
        /*0284*/ 	.word	0x00005500
        /*0288*/ 	.word	0x00000003
        /*028c*/ 	.word	0x00000000
        /*0290*/ 	.short	0x010a
        /*0292*/ 	.byte	0x3f
	.zero		1


	//   ....[29]....
        /*0294*/ 	.word	0x00005560
        /*0298*/ 	.word	0x00000005
        /*029c*/ 	.word	0x00000000
        /*02a0*/ 	.short	0x010a
        /*02a2*/ 	.byte	0x3f
	.zero		1


	//   ....[30]....
        /*02a4*/ 	.word	0x000055b0
        /*02a8*/ 	.word	0x00000041
        /*02ac*/ 	.word	0x00000010
        /*02b0*/ 	.short	0x010a
        /*02b2*/ 	.byte	0x3f
	.zero		1


	//   ....[31]....
        /*02b4*/ 	.word	0x00005680
        /*02b8*/ 	.word	0x0000000a
        /*02bc*/ 	.word	0x00000018
        /*02c0*/ 	.short	0x010a
        /*02c2*/ 	.byte	0x3f
	.zero		1


	//   ....[32]....
        /*02c4*/ 	.word	0x00005750
        /*02c8*/ 	.word	0x00000009
        /*02cc*/ 	.word	0x00000000
        /*02d0*/ 	.short	0x010a
        /*02d2*/ 	.byte	0x3f
	.zero		1


	//   ....[33]....
        /*02d4*/ 	.word	0x000057a0
        /*02d8*/ 	.word	0x00000006
        /*02dc*/ 	.word	0x00000000
        /*02e0*/ 	.short	0x010a
        /*02e2*/ 	.byte	0x3f
	.zero		1


	//----- nvinfo : EIATTR_NUM_MBARRIERS
	.align		4
.L_37:
        /*02e4*/ 	.byte	0x03, 0x38
        /*02e6*/ 	.short	0x000c


	//----- nvinfo : EIATTR_EXIT_INSTR_OFFSETS
	.align		4
        /*02e8*/ 	.byte	0x04, 0x1c
        /*02ea*/ 	.short	(.L_39 - .L_38)


	//   ....[0]....
.L_38:
        /*02ec*/ 	.word	0x000013d0


	//   ....[1]....
        /*02f0*/ 	.word	0x00001430


	//   ....[2]....
        /*02f4*/ 	.word	0x000043f0


	//   ....[3]....
        /*02f8*/ 	.word	0x00004420


	//   ....[4]....
        /*02fc*/ 	.word	0x000054a0


	//----- nvinfo : EIATTR_MAX_THREADS
	.align		4
.L_39:
        /*0300*/ 	.byte	0x04, 0x05
        /*0302*/ 	.short	(.L_41 - .L_40)
.L_40:
        /*0304*/ 	.word	0x00000180
        /*0308*/ 	.word	0x00000001
        /*030c*/ 	.word	0x00000001


	//----- nvinfo : EIATTR_CRS_STACK_SIZE
	.align		4
.L_41:
        /*0310*/ 	.byte	0x04, 0x1e
        /*0312*/ 	.short	(.L_43 - .L_42)
.L_42:
        /*0314*/ 	.word	0x00000000


	//----- nvinfo : EIATTR_CBANK_PARAM_SIZE
	.align		4
.L_43:
        /*0318*/ 	.byte	0x03, 0x19
        /*031a*/ 	.short	0x0470


	//----- nvinfo : EIATTR_PARAM_CBANK
	.align		4
        /*031c*/ 	.byte	0x04, 0x0a
        /*031e*/ 	.short	(.L_45 - .L_44)
	.align		4
.L_44:
        /*0320*/ 	.word	index@(.nv.constant0._ZN7cutlass13device_kernelINS_4gemm6kernel13GemmUniversalIN4cute5tupleIJiiiiEEENS1_10collective13CollectiveMmaINS1_34MainloopSm90TmaGmmaWarpSpecializedILi3ENS5_IJNS4_1CILi2EEESB_NSA_ILi1EEEEEENS1_32KernelTmaWarpSpecializedPingpongEEENS5_IJNSA_ILi64EEESG_SG_EEEaNS5_IJlSC_lEEEaSI_NS4_8TiledMMAINS4_8MMA_AtomIJNS4_4SM904GMMA26MMA_64x64x32_S32S8S8_SS_TNEEEENS4_6LayoutINS5_IJSC_SC_SC_EEENS5_IJNSA_ILi0EEESR_SR_EEEEENS5_IJNS4_10UnderscoreESU_SU_EEEEENS4_23SM90_TMA_LOAD_MULTICASTENS4_14ComposedLayoutINS4_7SwizzleILi2ELi4ELi3EEENS4_18smem_ptr_flag_bitsILi8EEENSP_INS5_IJNSA_ILi8EEESG_EEENS5_IJSG_SC_EEEEEEEvNS4_8identityESX_S17_vS18_EENS_8epilogue10collective6detail29Sm90TmaWarpSpecializedAdapterINS1B_15DefaultEpilogueIaSI_SI_NS1A_6thread17LinearCombinationIaLi1EiiLNS1F_9ScaleType4KindE0ELNS_15FloatRoundStyleE2EaEENS1_15EpilogueDefaultEEEEEvvEEEEvNT_6ParamsE)
        /*0324*/ 	.short	0x0210
        /*0326*/ 	.short	0x0470


	//----- nvinfo : EIATTR_SW_WAR
	.align		4
.L_45:
        /*0328*/ 	.byte	0x04, 0x36
        /*032a*/ 	.short	(.L_47 - .L_46)
.L_46:
        /*032c*/ 	.word	0x00000008
.L_47:


//--------------------- .nv.callgraph             --------------------------
	.section	.nv.callgraph,"",@"SHT_CUDA_CALLGRAPH"
	.align	4
	.sectionentsize	8
	.align		4
        /*0000*/ 	.word	0x00000000
	.align		4
        /*0004*/ 	.word	0xffffffff
	.align		4
        /*0008*/ 	.word	index@(_ZN7cutlass13device_kernelINS_4gemm6kernel13GemmUniversalIN4cute5tupleIJiiiiEEENS1_10collective13CollectiveMmaINS1_34MainloopSm90TmaGmmaWarpSpecializedILi3ENS5_IJNS4_1CILi2EEESB_NSA_ILi1EEEEEENS1_32KernelTmaWarpSpecializedPingpongEEENS5_IJNSA_ILi64EEESG_SG_EEEaNS5_IJlSC_lEEEaSI_NS4_8TiledMMAINS4_8MMA_AtomIJNS4_4SM904GMMA26MMA_64x64x32_S32S8S8_SS_TNEEEENS4_6LayoutINS5_IJSC_SC_SC_EEENS5_IJNSA_ILi0EEESR_SR_EEEEENS5_IJNS4_10UnderscoreESU_SU_EEEEENS4_23SM90_TMA_LOAD_MULTICASTENS4_14ComposedLayoutINS4_7SwizzleILi2ELi4ELi3EEENS4_18smem_ptr_flag_bitsILi8EEENSP_INS5_IJNSA_ILi8EEESG_EEENS5_IJSG_SC_EEEEEEEvNS4_8identityESX_S17_vS18_EENS_8epilogue10collective6detail29Sm90TmaWarpSpecializedAdapterINS1B_15DefaultEpilogueIaSI_SI_NS1A_6thread17LinearCombinationIaLi1EiiLNS1F_9ScaleType4KindE0ELNS_15FloatRoundStyleE2EaEENS1_15EpilogueDefaultEEEEEvvEEEEvNT_6ParamsE)
	.align		4
        /*000c*/ 	.word	index@(__assertfail)
	.align		4
        /*0010*/ 	.word	0x00000000
	.align		4
        /*0014*/ 	.word	0xfffffffe
	.align		4
        /*0018*/ 	.word	0x00000000
	.align		4
        /*001c*/ 	.word	0xfffffffd
	.align		4
        /*0020*/ 	.word	0x00000000
	.align		4
        /*0024*/ 	.word	0xfffffffc


//--------------------- .nv.constant4             --------------------------
	.section	.nv.constant4,"a",@progbits
	.align	8
	.align		8
.nv.constant4:
        /*0000*/ 	.dword	__assertfail
	.align		8
        /*0008*/ 	.dword	__unnamed_1
	.align		8
        /*0010*/ 	.dword	_ZN39_INTERNAL_f50553e3_4_k_cu_4e68a70a_51994cuda3std3__45__cpo5beginE
	.align		8
        /*0018*/ 	.dword	_ZN39_INTERNAL_f50553e3_4_k_cu_4e68a70a_51994cuda3std3__45__cpo3endE
	.align		8
        /*0020*/ 	.dword	_ZN39_INTERNAL_f50553e3_4_k_cu_4e68a70a_51994cuda3std3__45__cpo6cbeginE
	.align		8
        /*0028*/ 	.dword	_ZN39_INTERNAL_f50553e3_4_k_cu_4e68a70a_51994cuda3std3__45__cpo4cendE
	.align		8
        /*0030*/ 	.dword	_ZN39_INTERNAL_f50553e3_4_k_cu_4e68a70a_51994cuda3std3__441_GLOBAL__N__f50553e3_4_k_cu_4e68a70a_51996ignoreE
	.align		8
        /*0038*/ 	.dword	_ZN39_INTERNAL_f50553e3_4_k_cu_4e68a70a_51994cuda3std3__419piecewise_constructE
	.align		8
        /*0040*/ 	.dword	_ZN39_INTERNAL_f50553e3_4_k_cu_4e68a70a_51994cuda3std3__48in_placeE
	.align		8
        /*0048*/ 	.dword	_ZN39_INTERNAL_f50553e3_4_k_cu_4e68a70a_51994cuda3std6ranges3__45__cpo4swapE
	.align		8
        /*0050*/ 	.dword	_ZN39_INTERNAL_f50553e3_4_k_cu_4e68a70a_51994cuda3std6ranges3__45__cpo9iter_moveE
	.align		8
        /*0058*/ 	.dword	_ZN39_INTERNAL_f50553e3_4_k_cu_4e68a70a_51994cute7productE
	.align		8
        /*0060*/ 	.dword	_ZN39_INTERNAL_f50553e3_4_k_cu_4e68a70a_51994cute1_E
	.align		8
        /*0068*/ 	.dword	$str$22
	.align		8
        /*0070*/ 	.dword	$str$23


//--------------------- .text._ZN7cutlass13device_kernelINS_4gemm6kernel13GemmUniversalIN4cute5tupleIJiiiiEEENS1_10collective13CollectiveMmaINS1_34MainloopSm90TmaGmmaWarpSpecializedILi3ENS5_IJNS4_1CILi2EEESB_NSA_ILi1EEEEEENS1_32KernelTmaWarpSpecializedPingpongEEENS5_IJNSA_ILi64EEESG_SG_EEEaNS5_IJlSC_lEEEaSI_NS4_8TiledMMAINS4_8MMA_AtomIJNS4_4SM904GMMA26MMA_64x64x32_S32S8S8_SS_TNEEEENS4_6LayoutINS5_IJSC_SC_SC_EEENS5_IJNSA_ILi0EEESR_SR_EEEEENS5_IJNS4_10UnderscoreESU_SU_EEEEENS4_23SM90_TMA_LOAD_MULTICASTENS4_14ComposedLayoutINS4_7SwizzleILi2ELi4ELi3EEENS4_18smem_ptr_flag_bitsILi8EEENSP_INS5_IJNSA_ILi8EEESG_EEENS5_IJSG_SC_EEEEEEEvNS4_8identityESX_S17_vS18_EENS_8epilogue10collective6detail29Sm90TmaWarpSpecializedAdapterINS1B_15DefaultEpilogueIaSI_SI_NS1A_6thread17LinearCombinationIaLi1EiiLNS1F_9ScaleType4KindE0ELNS_15FloatRoundStyleE2EaEENS1_15EpilogueDefaultEEEEEvvEEEEvNT_6ParamsE --------------------------
	.section	.text._ZN7cutlass13device_kernelINS_4gemm6kernel13GemmUniversalIN4cute5tupleIJiiiiEEENS1_10collective13CollectiveMmaINS1_34MainloopSm90TmaGmmaWarpSpecializedILi3ENS5_IJNS4_1CILi2EEESB_NSA_ILi1EEEEEENS1_32KernelTmaWarpSpecializedPingpongEEENS5_IJNSA_ILi64EEESG_SG_EEEaNS5_IJlSC_lEEEaSI_NS4_8TiledMMAINS4_8MMA_AtomIJNS4_4SM904GMMA26MMA_64x64x32_S32S8S8_SS_TNEEEENS4_6LayoutINS5_IJSC_SC_SC_EEENS5_IJNSA_ILi0EEESR_SR_EEEEENS5_IJNS4_10UnderscoreESU_SU_EEEEENS4_23SM90_TMA_LOAD_MULTICASTENS4_14ComposedLayoutINS4_7SwizzleILi2ELi4ELi3EEENS4_18smem_ptr_flag_bitsILi8EEENSP_INS5_IJNSA_ILi8EEESG_EEENS5_IJSG_SC_EEEEEEEvNS4_8identityESX_S17_vS18_EENS_8epilogue10collective6detail29Sm90TmaWarpSpecializedAdapterINS1B_15DefaultEpilogueIaSI_SI_NS1A_6thread17LinearCombinationIaLi1EiiLNS1F_9ScaleType4KindE0ELNS_15FloatRoundStyleE2EaEENS1_15EpilogueDefaultEEEEEvvEEEEvNT_6ParamsE,"ax",@progbits
	.align	128
.text._ZN7cutlass13device_kernelINS_4gemm6kernel13GemmUniversalIN4cute5tupleIJiiiiEEENS1_10collective13CollectiveMmaINS1_34MainloopSm90TmaGmmaWarpSpecializedILi3ENS5_IJNS4_1CILi2EEESB_NSA_ILi1EEEEEENS1_32KernelTmaWarpSpecializedPingpongEEENS5_IJNSA_ILi64EEESG_SG_EEEaNS5_IJlSC_lEEEaSI_NS4_8TiledMMAINS4_8MMA_AtomIJNS4_4SM904GMMA26MMA_64x64x32_S32S8S8_SS_TNEEEENS4_6LayoutINS5_IJSC_SC_SC_EEENS5_IJNSA_ILi0EEESR_SR_EEEEENS5_IJNS4_10UnderscoreESU_SU_EEEEENS4_23SM90_TMA_LOAD_MULTICASTENS4_14ComposedLayoutINS4_7SwizzleILi2ELi4ELi3EEENS4_18smem_ptr_flag_bitsILi8EEENSP_INS5_IJNSA_ILi8EEESG_EEENS5_IJSG_SC_EEEEEEEvNS4_8identityESX_S17_vS18_EENS_8epilogue10collective6detail29Sm90TmaWarpSpecializedAdapterINS1B_15DefaultEpilogueIaSI_SI_NS1A_6thread17LinearCombinationIaLi1EiiLNS1F_9ScaleType4KindE0ELNS_15FloatRoundStyleE2EaEENS1_15EpilogueDefaultEEEEEvvEEEEvNT_6ParamsE:
        .type           _ZN7cutlass13device_kernelINS_4gemm6kernel13GemmUniversalIN4cute5tupleIJiiiiEEENS1_10collective13CollectiveMmaINS1_34MainloopSm90TmaGmmaWarpSpecializedILi3ENS5_IJNS4_1CILi2EEESB_NSA_ILi1EEEEEENS1_32KernelTmaWarpSpecializedPingpongEEENS5_IJNSA_ILi64EEESG_SG_EEEaNS5_IJlSC_lEEEaSI_NS4_8TiledMMAINS4_8MMA_AtomIJNS4_4SM904GMMA26MMA_64x64x32_S32S8S8_SS_TNEEEENS4_6LayoutINS5_IJSC_SC_SC_EEENS5_IJNSA_ILi0EEESR_SR_EEEEENS5_IJNS4_10UnderscoreESU_SU_EEEEENS4_23SM90_TMA_LOAD_MULTICASTENS4_14ComposedLayoutINS4_7SwizzleILi2ELi4ELi3EEENS4_18smem_ptr_flag_bitsILi8EEENSP_INS5_IJNSA_ILi8EEESG_EEENS5_IJSG_SC_EEEEEEEvNS4_8identityESX_S17_vS18_EENS_8epilogue10collective6detail29Sm90TmaWarpSpecializedAdapterINS1B_15DefaultEpilogueIaSI_SI_NS1A_6thread17LinearCombinationIaLi1EiiLNS1F_9ScaleType4KindE0ELNS_15FloatRoundStyleE2EaEENS1_15EpilogueDefaultEEEEEvvEEEEvNT_6ParamsE,@function
        .size           _ZN7cutlass13device_kernelINS_4gemm6kernel13GemmUniversalIN4cute5tupleIJiiiiEEENS1_10collective13CollectiveMmaINS1_34MainloopSm90TmaGmmaWarpSpecializedILi3ENS5_IJNS4_1CILi2EEESB_NSA_ILi1EEEEEENS1_32KernelTmaWarpSpecializedPingpongEEENS5_IJNSA_ILi64EEESG_SG_EEEaNS5_IJlSC_lEEEaSI_NS4_8TiledMMAINS4_8MMA_AtomIJNS4_4SM904GMMA26MMA_64x64x32_S32S8S8_SS_TNEEEENS4_6LayoutINS5_IJSC_SC_SC_EEENS5_IJNSA_ILi0EEESR_SR_EEEEENS5_IJNS4_10UnderscoreESU_SU_EEEEENS4_23SM90_TMA_LOAD_MULTICASTENS4_14ComposedLayoutINS4_7SwizzleILi2ELi4ELi3EEENS4_18smem_ptr_flag_bitsILi8EEENSP_INS5_IJNSA_ILi8EEESG_EEENS5_IJSG_SC_EEEEEEEvNS4_8identityESX_S17_vS18_EENS_8epilogue10collective6detail29Sm90TmaWarpSpecializedAdapterINS1B_15DefaultEpilogueIaSI_SI_NS1A_6thread17LinearCombinationIaLi1EiiLNS1F_9ScaleType4KindE0ELNS_15FloatRoundStyleE2EaEENS1_15EpilogueDefaultEEEEEvvEEEEvNT_6ParamsE,(.L_x_139 - _ZN7cutlass13device_kernelINS_4gemm6kernel13GemmUniversalIN4cute5tupleIJiiiiEEENS1_10collective13CollectiveMmaINS1_34MainloopSm90TmaGmmaWarpSpecializedILi3ENS5_IJNS4_1CILi2EEESB_NSA_ILi1EEEEEENS1_32KernelTmaWarpSpecializedPingpongEEENS5_IJNSA_ILi64EEESG_SG_EEEaNS5_IJlSC_lEEEaSI_NS4_8TiledMMAINS4_8MMA_AtomIJNS4_4SM904GMMA26MMA_64x64x32_S32S8S8_SS_TNEEEENS4_6LayoutINS5_IJSC_SC_SC_EEENS5_IJNSA_ILi0EEESR_SR_EEEEENS5_IJNS4_10UnderscoreESU_SU_EEEEENS4_23SM90_TMA_LOAD_MULTICASTENS4_14ComposedLayoutINS4_7SwizzleILi2ELi4ELi3EEENS4_18smem_ptr_flag_bitsILi8EEENSP_INS5_IJNSA_ILi8EEESG_EEENS5_IJSG_SC_EEEEEEEvNS4_8identityESX_S17_vS18_EENS_8epilogue10collective6detail29Sm90TmaWarpSpecializedAdapterINS1B_15DefaultEpilogueIaSI_SI_NS1A_6thread17LinearCombinationIaLi1EiiLNS1F_9ScaleType4KindE0ELNS_15FloatRoundStyleE2EaEENS1_15EpilogueDefaultEEEEEvvEEEEvNT_6ParamsE)
        .other          _ZN7cutlass13device_kernelINS_4gemm6kernel13GemmUniversalIN4cute5tupleIJiiiiEEENS1_10collective13CollectiveMmaINS1_34MainloopSm90TmaGmmaWarpSpecializedILi3ENS5_IJNS4_1CILi2EEESB_NSA_ILi1EEEEEENS1_32KernelTmaWarpSpecializedPingpongEEENS5_IJNSA_ILi64EEESG_SG_EEEaNS5_IJlSC_lEEEaSI_NS4_8TiledMMAINS4_8MMA_AtomIJNS4_4SM904GMMA26MMA_64x64x32_S32S8S8_SS_TNEEEENS4_6LayoutINS5_IJSC_SC_SC_EEENS5_IJNSA_ILi0EEESR_SR_EEEEENS5_IJNS4_10UnderscoreESU_SU_EEEEENS4_23SM90_TMA_LOAD_MULTICASTENS4_14ComposedLayoutINS4_7SwizzleILi2ELi4ELi3EEENS4_18smem_ptr_flag_bitsILi8EEENSP_INS5_IJNSA_ILi8EEESG_EEENS5_IJSG_SC_EEEEEEEvNS4_8identityESX_S17_vS18_EENS_8epilogue10collective6detail29Sm90TmaWarpSpecializedAdapterINS1B_15DefaultEpilogueIaSI_SI_NS1A_6thread17LinearCombinationIaLi1EiiLNS1F_9ScaleType4KindE0ELNS_15FloatRoundStyleE2EaEENS1_15EpilogueDefaultEEEEEvvEEEEvNT_6ParamsE,@"STO_CUDA_ENTRY STV_DEFAULT"
_ZN7cutlass13device_kernelINS_4gemm6kernel13GemmUniversalIN4cute5tupleIJiiiiEEENS1_10collective13CollectiveMmaINS1_34MainloopSm90TmaGmmaWarpSpecializedILi3ENS5_IJNS4_1CILi2EEESB_NSA_ILi1EEEEEENS1_32KernelTmaWarpSpecializedPingpongEEENS5_IJNSA_ILi64EEESG_SG_EEEaNS5_IJlSC_lEEEaSI_NS4_8TiledMMAINS4_8MMA_AtomIJNS4_4SM904GMMA26MMA_64x64x32_S32S8S8_SS_TNEEEENS4_6LayoutINS5_IJSC_SC_SC_EEENS5_IJNSA_ILi0EEESR_SR_EEEEENS5_IJNS4_10UnderscoreESU_SU_EEEEENS4_23SM90_TMA_LOAD_MULTICASTENS4_14ComposedLayoutINS4_7SwizzleILi2ELi4ELi3EEENS4_18smem_ptr_flag_bitsILi8EEENSP_INS5_IJNSA_ILi8EEESG_EEENS5_IJSG_SC_EEEEEEEvNS4_8identityESX_S17_vS18_EENS_8epilogue10collective6detail29Sm90TmaWarpSpecializedAdapterINS1B_15DefaultEpilogueIaSI_SI_NS1A_6thread17LinearCombinationIaLi1EiiLNS1F_9ScaleType4KindE0ELNS_15FloatRoundStyleE2EaEENS1_15EpilogueDefaultEEEEEvvEEEEvNT_6ParamsE:
[----:B------:R-:W0:Y:S02]  /*0000*/  LDC R1, c[0x0][0x28] ;  /* 0x00000a00ff017b82 */ /* 0x000e240000000800 */
[----:B0-----:R-:W-:Y:S01]  /*0010*/  VIADD R1, R1, 0xfffffff8 ;  /* 0xfffffff801017836 */ /* 0x001fe20000000000 */
[----:B------:R-:W0:Y:S01]  /*0020*/  S2R R4, SR_TID.X ;  /* 0x0000000000047919 */ /* 0x000e220000002100 */
[----:B------:R-:W-:Y:S01]  /*0030*/  ELECT P0, URZ, PT ;  /* 0x00000000003f782f */ /* 0x000fe20003800000 */
[----:B------:R-:W-:Y:S01]  /*0040*/  BSSY B0, `(.L_x_0) ;  /* 0x000000f000007945 */ /* 0x000fe20003800000 */
[--C-:B0-----:R-:W-:Y:S02]  /*0050*/  SHF.R.U32.HI R2, RZ, 0x5, R4.reuse ;  /* 0x00000005ff027819 */ /* 0x101fe40000011604 */
[----:B------:R-:W-:-:S03]  /*0060*/  SHF.R.U32.HI R7, RZ, 0x7, R4 ;  /* 0x00000007ff077819 */ /* 0x000fc60000011604 */
[----:B------:R-:W0:Y:S04]  /*0070*/  SHFL.IDX PT, R5, R2, RZ, 0x1f ;  /* 0x00001fff02057589 */ /* 0x000e2800000e0000 */
[----:B------:R1:W2:Y:S01]  /*0080*/  SHFL.IDX PT, R10, R7, RZ, 0x1f ;  /* 0x00001fff070a7589 */ /* 0x0002a200000e0000 */
[----:B0-----:R-:W-:-:S13]  /*0090*/  ISETP.NE.OR P0, PT, R5, RZ, !P0 ;  /* 0x000000ff0500720c */ /* 0x001fda0004705670 */
[----:B-12---:R-:W-:Y:S05]  /*00a0*/  @P0 BRA `(.L_x_1) ;  /* 0x0000000000200947 */ /* 0x006fea0003800000 */
[----:B------:R-:W-:Y:S02]  /*00b0*/  ULDC.64 UR4, c[0x0][0x198] ;  /* 0x0000660000047ab9 */ /* 0x000fe40000000a00 */
[----:B------:R-:W-:Y:S02]  /*00c0*/  UIADD3 UR6, UP0, UR4, 0xf0, URZ ;  /* 0x000000f004067890 */ /* 0x000fe4000ff1e03f */
[----:B------:R-:W-:Y:S02]  /*00d0*/  UIADD3 UR4, UP1, UR4, 0x1f0, URZ ;  /* 0x000001f004047890 */ /* 0x000fe4000ff3e03f */
[----:B------:R-:W-:Y:S02]  /*00e0*/  UIADD3.X UR7, URZ, UR5, URZ, UP0, !UPT ;  /* 0x000000053f077290 */ /* 0x000fe400087fe43f */
[----:B------:R-:W-:-:S07]  /*00f0*/  UIADD3.X UR5, URZ, UR5, URZ, UP1, !UPT ;  /* 0x000000053f057290 */ /* 0x000fce0008ffe43f */
[----:B------:R0:W-:Y:S02]  /*0100*/  UTMACCTL.PF [UR6] ;  /* 0x00000000060079b9 */ /* 0x0001e40008040000 */
[----:B------:R0:W-:Y:S02]  /*0110*/  UTMACCTL.PF [UR4] ;  /* 0x00000000040079b9 */ /* 0x0001e40008040000 */
[----:B0-----:R-:W-:Y:S01]  /*0120*/  NOP ;  /* 0x0000000000007918 */ /* 0x001fe20000000000 */
.L_x_1:
[----:B------:R-:W-:Y:S05]  /*0130*/  BSYNC B0 ;  /* 0x0000000000007941 */ /* 0x000fea0003800000 */
.L_x_0:
[----:B------:R-:W0:Y:S01]  /*0140*/  SHFL.IDX PT, R8, R2, RZ, 0x1f ;  /* 0x00001fff02087589 */ /* 0x000e2200000e0000 */
[----:B------:R-:W-:-:S04]  /*0150*/  SHF.R.S32.HI R3, RZ, 0x1f, R4 ;  /* 0x0000001fff037819 */ /* 0x000fc80000011404 */
[----:B------:R-:W-:Y:S02]  /*0160*/  LEA.HI R3, R3, R4, RZ, 0x7 ;  /* 0x0000000403037211 */ /* 0x000fe400078f38ff */
[----:B0-----:R-:W-:-:S13]  /*0170*/  ISETP.NE.AND P0, PT, R8, RZ, PT ;  /* 0x000000ff0800720c */ /* 0x001fda0003f05270 */
[----:B------:R-:W-:Y:S05]  /*0180*/  @P0 BRA `(.L_x_2) ;  /* 0x0000000000500947 */ /* 0x000fea0003800000 */
[----:B------:R-:W0:Y:S01]  /*0190*/  S2UR UR8, SR_CgaCtaId ;  /* 0x00000000000879c3 */ /* 0x000e220000008800 */
[----:B------:R-:W-:Y:S01]  /*01a0*/  UMOV UR4, 0x400 ;  /* 0x0000040000047882 */ /* 0x000fe20000000000 */
[----:B------:R-:W-:Y:S01]  /*01b0*/  UMOV UR5, 0x1 ;  /* 0x0000000100057882 */ /* 0x000fe20000000000 */
[----:B------:R-:W-:Y:S01]  /*01c0*/  UMOV UR6, 0x3 ;  /* 0x0000000300067882 */ /* 0x000fe20000000000 */
[----:B------:R-:W-:Y:S01]  /*01d0*/  ELECT P0, URZ, PT ;  /* 0x00000000003f782f */ /* 0x000fe20003800000 */
[----:B------:R-:W-:-:S04]  /*01e0*/  UIADD3 UR6, -UR6, 0x100000, URZ ;  /* 0x0010000006067890 */ /* 0x000fc8000fffe13f */
[----:B------:R-:W-:Y:S02]  /*01f0*/  USHF.L.U32 UR7, UR6, 0xb, URZ ;  /* 0x0000000b06077899 */ /* 0x000fe4000800063f */
[----:B------:R-:W-:Y:S02]  /*0200*/  USHF.L.U32 UR6, UR6, 0x1, URZ ;  /* 0x0000000106067899 */ /* 0x000fe4000800063f */
[----:B0-----:R-:W-:Y:S02]  /*0210*/  ULEA UR8, UR8, UR4, 0x18 ;  /* 0x0000000408087291 */ /* 0x001fe4000f8ec03f */
[----:B------:R-:W-:-:S04]  /*0220*/  UIADD3 UR4, -UR5, 0x100000, URZ ;  /* 0x0010000005047890 */ /* 0x000fc8000fffe13f */
[----:B------:R-:W-:Y:S02]  /*0230*/  USHF.L.U32 UR5, UR4, 0xb, URZ ;  /* 0x0000000b04057899 */ /* 0x000fe4000800063f */
[----:B------:R-:W-:Y:S01]  /*0240*/  USHF.L.U32 UR4, UR4, 0x1, URZ ;  /* 0x0000000104047899 */ /* 0x000fe2000800063f */
[----:B------:R-:W0:Y:S11]  /*0250*/  FENCE.VIEW.ASYNC.S ;  /* 0x00000000000073c6 */ /* 0x000e360000000000 */
[----:B0-----:R0:W1:Y:S01]  /*0260*/  SYNCS.EXCH.64 URZ, [UR8], UR4 ;  /* 0x00000004083f75b2 */ /* 0x0010620008000100 */
[----:B------:R0:W2:Y:S01]  /*0270*/  SYNCS.EXCH.64 URZ, [UR8+0x18], UR6 ;  /* 0x00001806083f75b2 */ /* 0x0000a20008000100 */
[----:B------:R0:W3:Y:S01]  /*0280*/  SYNCS.EXCH.64 URZ, [UR8+0x8], UR4 ;  /* 0x00000804083f75b2 */ /* 0x0000e20008000100 */
[----:B------:R0:W4:Y:S01]  /*0290*/  SYNCS.EXCH.64 URZ, [UR8+0x20], UR6 ;  /* 0x00002006083f75b2 */ /* 0x0001220008000100 */
[----:B------:R0:W0:Y:S01]  /*02a0*/  SYNCS.EXCH.64 URZ, [UR8+0x10], UR4 ;  /* 0x00001004083f75b2 */ /* 0x0000220008000100 */
[----:B------:R0:W0:Y:S01]  /*02b0*/  SYNCS.EXCH.64 URZ, [UR8+0x28], UR6 ;  /* 0x00002806083f75b2 */ /* 0x0000220008000100 */
[----:B------:R-:W-:Y:S01]  /*02c0*/  NOP ;  /* 0x0000000000007918 */ /* 0x000fe20000000000 */
.L_x_2:
[----:B------:R-:W5:Y:S01]  /*02d0*/  SHFL.IDX PT, R13, R2, RZ, 0x1f ;  /* 0x00001fff020d7589 */ /* 0x000f6200000e0000 */
[----:B------:R-:W1:Y:S01]  /*02e0*/  S2UR UR12, SR_CTAID.X ;  /* 0x00000000000c79c3 */ /* 0x000e620000002500 */
[----:B------:R-:W-:Y:S02]  /*02f0*/  LOP3.LUT R3, R3, 0xffffff80, RZ, 0xc0, !PT ;  /* 0xffffff8003037812 */ /* 0x000fe400078ec0ff */
[----:B------:R-:W-:Y:S01]  /*0300*/  ELECT P0, URZ, PT ;  /* 0x00000000003f782f */ /* 0x000fe20003800000 */
[----:B------:R2:W3:Y:S01]  /*0310*/  SHFL.IDX PT, R12, R2, RZ, 0x1f ;  /* 0x00001fff020c7589 */ /* 0x0004e200000e0000 */
[----:B------:R-:W-:Y:S01]  /*0320*/  ELECT P1, URZ, PT ;  /* 0x00000000003f782f */ /* 0x000fe20003820000 */
[----:B------:R-:W-:Y:S01]  /*0330*/  NOP ;  /* 0x0000000000007918 */ /* 0x000fe20000000000 */
[----:B------:R-:W-:Y:S01]  /*0340*/  IMAD.IADD R3, R4, 0x1, -R3 ;  /* 0x0000000104037824 */ /* 0x000fe200078e0a03 */
[----:B------:R-:W4:Y:S01]  /*0350*/  S2R R6, SR_CTAID.Y ;  /* 0x0000000000067919 */ /* 0x000f220000002600 */
[----:B0-----:R-:W-:Y:S01]  /*0360*/  ULDC UR4, c[0x0][0x150] ;  /* 0x0000540000047ab9 */ /* 0x001fe20000000800 */
[----:B------:R-:W0:Y:S01]  /*0370*/  LDC R14, c[0x0][0x144] ;  /* 0x00005100ff0e7b82 */ /* 0x000e220000000800 */
[----:B------:R-:W-:Y:S01]  /*0380*/  UMOV UR11, 0x80 ;  /* 0x00000080000b7882 */ /* 0x000fe20000000000 */
[----:B------:R-:W-:Y:S01]  /*0390*/  SHF.R.S32.HI R0, RZ, 0x1f, R3 ;  /* 0x0000001fff007819 */ /* 0x000fe20000011403 */
[----:B------:R-:W-:Y:S01]  /*03a0*/  NOP ;  /* 0x0000000000007918 */ /* 0x000fe20000000000 */
[C---:B------:R-:W-:Y:S01]  /*03b0*/  VIADD R35, R10.reuse, 0xffffffff ;  /* 0xffffffff0a237836 */ /* 0x040fe20000000000 */
[----:B------:R-:W-:Y:S01]  /*03c0*/  ISETP.NE.AND P4, PT, R10, RZ, PT ;  /* 0x000000ff0a00720c */ /* 0x000fe20003f85270 */
[----:B------:R-:W-:Y:S01]  /*03d0*/  IMAD.MOV.U32 R57, RZ, RZ, 0x1 ;  /* 0x00000001ff397424 */ /* 0x000fe200078e00ff */
[----:B------:R-:W-:Y:S01]  /*03e0*/  LEA.HI R9, R0, R3, RZ, 0x3 ;  /* 0x0000000300097211 */ /* 0x000fe200078f18ff */
[----:B------:R-:W0:Y:S01]  /*03f0*/  LDC R15, c[0x0][0x140] ;  /* 0x00005000ff0f7b82 */ /* 0x000e220000000800 */
[----:B------:R-:W-:-:S02]  /*0400*/  ISETP.GE.U32.AND P6, PT, R35, 0x2, PT ;  /* 0x000000022300780c */ /* 0x000fc40003fc6070 */
[--C-:B------:R-:W-:Y:S02]  /*0410*/  SHF.R.S32.HI R11, RZ, 0x3, R9.reuse ;  /* 0x00000003ff0b7819 */ /* 0x100fe40000011409 */
[----:B--2---:R-:W-:Y:S02]  /*0420*/  SHF.R.S32.HI R2, RZ, 0x1f, R9 ;  /* 0x0000001fff027819 */ /* 0x004fe40000011409 */
[----:B------:R-:W-:Y:S01]  /*0430*/  SHF.R.S32.HI R9, RZ, 0x1f, R8 ;  /* 0x0000001fff097819 */ /* 0x000fe20000011408 */
[----:B------:R-:W2:Y:S01]  /*0440*/  LDC R25, c[0x0][0x148] ;  /* 0x00005200ff197b82 */ /* 0x000ea20000000800 */
[----:B-----5:R-:W-:Y:S02]  /*0450*/  ISETP.NE.OR P0, PT, R13, RZ, !P0 ;  /* 0x000000ff0d00720c */ /* 0x020fe40004705670 */
[----:B-1----:R-:W-:Y:S02]  /*0460*/  I2FP.F32.U32 R13, UR12 ;  /* 0x0000000c000d7c45 */ /* 0x002fe40008201000 */
[----:B------:R-:W-:-:S02]  /*0470*/  LEA.HI R2, R2, R11, RZ, 0x2 ;  /* 0x0000000b02027211 */ /* 0x000fc400078f10ff */
[----:B------:R-:W-:Y:S01]  /*0480*/  LEA.HI R9, R9, R8, RZ, 0x2 ;  /* 0x0000000809097211 */ /* 0x000fe200078f10ff */
[----:B------:R-:W-:Y:S01]  /*0490*/  FMUL R13, R13, UR4 ;  /* 0x000000040d0d7c20 */ /* 0x000fe20008400000 */
[----:B---3--:R-:W-:Y:S01]  /*04a0*/  ISETP.NE.OR P1, PT, R12, RZ, !P1 ;  /* 0x000000ff0c00720c */ /* 0x008fe20004f25670 */
[----:B------:R-:W-:Y:S01]  /*04b0*/  ULDC UR4, c[0x0][0x154] ;  /* 0x0000550000047ab9 */ /* 0x000fe20000000800 */
[----:B------:R-:W-:Y:S02]  /*04c0*/  LOP3.LUT R12, R2, 0xfffffffc, RZ, 0xc0, !PT ;  /* 0xfffffffc020c7812 */ /* 0x000fe400078ec0ff */
[----:B------:R-:W-:Y:S01]  /*04d0*/  LOP3.LUT R9, R9, 0x3ffffffc, RZ, 0xc0, !PT ;  /* 0x3ffffffc09097812 */ /* 0x000fe200078ec0ff */
[----:B------:R-:W1:Y:S01]  /*04e0*/  F2I.U32.TRUNC.NTZ R13, R13 ;  /* 0x0000000d000d7305 */ /* 0x000e62000020f000 */
[----:B------:R-:W-:Y:S01]  /*04f0*/  SHF.R.S32.HI R2, RZ, 0x1f, R5 ;  /* 0x0000001fff027819 */ /* 0x000fe20000011405 */
[----:B------:R-:W-:Y:S01]  /*0500*/  IMAD.IADD R12, R11, 0x1, -R12 ;  /* 0x000000010b0c7824 */ /* 0x000fe200078e0a0c */
[----:B------:R-:W-:Y:S01]  /*0510*/  VOTEU.ALL UP1, P0 ;  /* 0x00000000003f7886 */ /* 0x000fe20000020000 */
[----:B------:R-:W-:Y:S01]  /*0520*/  IMAD.IADD R9, R8, 0x1, -R9 ;  /* 0x0000000108097824 */ /* 0x000fe200078e0a09 */
[----:B------:R-:W-:Y:S01]  /*0530*/  LEA.HI R2, R2, R5, RZ, 0x2 ;  /* 0x0000000502027211 */ /* 0x000fe200078f10ff */
[----:B------:R-:W-:Y:S01]  /*0540*/  VOTEU.ALL UP0, P0 ;  /* 0x00000000003f7886 */ /* 0x000fe20000000000 */
[----:B----4-:R-:W-:Y:S01]  /*0550*/  I2FP.F32.U32 R8, R6 ;  /* 0x0000000600087245 */ /* 0x010fe20000201000 */
[----:B------:R-:W-:Y:S01]  /*0560*/  IMAD R9, R9, 0x4, R12 ;  /* 0x0000000409097824 */ /* 0x000fe200078e020c */
[----:B------:R-:W-:Y:S01]  /*0570*/  LOP3.LUT R2, R2, 0xfffffffc, RZ, 0xc0, !PT ;  /* 0xfffffffc02027812 */ /* 0x000fe200078ec0ff */
[----:B------:R-:W-:Y:S01]  /*0580*/  VOTEU.ALL UP2, P1 ;  /* 0x00000000003f7886 */ /* 0x000fe20000840000 */
[----:B------:R-:W3:Y:S01]  /*0590*/  @!UP1 S2UR UR7, SR_CgaCtaId ;  /* 0x00000000000799c3 */ /* 0x000ee20000008800 */
[----:B------:R-:W-:Y:S01]  /*05a0*/  FMUL R8, R8, UR4 ;  /* 0x0000000408087c20 */ /* 0x000fe20008400000 */
[----:B------:R-:W-:Y:S01]  /*05b0*/  IMAD.SHL.U32 R56, R9, 0x4, RZ ;  /* 0x0000000409387824 */ /* 0x000fe200078e00ff */
[----:B------:R-:W-:Y:S01]  /*05c0*/  UMOV UR4, 0x20 ;  /* 0x0000002000047882 */ /* 0x000fe20000000000 */
[----:B------:R-:W-:Y:S01]  /*05d0*/  IMAD.IADD R5, R5, 0x1, -R2 ;  /* 0x0000000105057824 */ /* 0x000fe200078e0a02 */
[----:B------:R-:W-:Y:S01]  /*05e0*/  LEA.HI R2, R9, R9, RZ, 0x1 ;  /* 0x0000000909027211 */ /* 0x000fe200078f08ff */
[----:B-1----:R-:W-:Y:S01]  /*05f0*/  IMAD.MOV R13, RZ, RZ, -R13 ;  /* 0x000000ffff0d7224 */ /* 0x002fe200078e0a0d */
[----:B------:R-:W1:Y:S01]  /*0600*/  F2I.U32.TRUNC.NTZ R8, R8 ;  /* 0x0000000800087305 */ /* 0x000e62000020f000 */
[----:B------:R-:W4:Y:S01]  /*0610*/  @!UP2 S2UR UR10, SR_CgaCtaId ;  /* 0x00000000000aa9c3 */ /* 0x000f220000008800 */
[----:B------:R-:W-:Y:S01]  /*0620*/  LOP3.LUT R2, R2, 0xfffffffe, RZ, 0xc0, !PT ;  /* 0xfffffffe02027812 */ /* 0x000fe200078ec0ff */
[----:B0-----:R-:W-:Y:S01]  /*0630*/  IMAD R21, R14, R13, UR12 ;  /* 0x0000000c0e157e24 */ /* 0x001fe2000f8e020d */
[----:B------:R-:W-:Y:S01]  /*0640*/  @!UP1 UMOV UR6, 0x400 ;  /* 0x0000040000069882 */ /* 0x000fe20000000000 */
[----:B------:R-:W-:-:S04]  /*0650*/  @!UP1 UIADD3 UR4, -UR4, 0x100000, URZ ;  /* 0x0010000004049890 */ /* 0x000fc8000fffe13f */
[----:B------:R-:W-:Y:S02]  /*0660*/  @!UP1 USHF.L.U32 UR5, UR4, 0xb, URZ ;  /* 0x0000000b04059899 */ /* 0x000fe4000800063f */
[----:B------:R-:W-:Y:S01]  /*0670*/  @!UP1 USHF.L.U32 UR4, UR4, 0x1, URZ ;  /* 0x0000000104049899 */ /* 0x000fe2000800063f */
[C---:B------:R-:W-:Y:S01]  /*0680*/  LOP3.LUT R56, R9.reuse, 0xc, R56, 0x78, !PT ;  /* 0x0000000c09387812 */ /* 0x040fe200078e7838 */
[----:B------:R-:W-:Y:S01]  /*0690*/  IMAD.IADD R2, R9, 0x1, -R2 ;  /* 0x0000000109027824 */ /* 0x000fe200078e0a02 */
[----:B------:R-:W-:Y:S01]  /*06a0*/  @!UP2 UMOV UR9, 0x400 ;  /* 0x000004000009a882 */ /* 0x000fe20000000000 */
[----:B------:R-:W-:Y:S01]  /*06b0*/  VOTEU.ALL UP3, P1 ;  /* 0x00000000003f7886 */ /* 0x000fe20000860000 */
[----:B------:R-:W-:Y:S01]  /*06c0*/  VOTEU.ALL UP4, P1 ;  /* 0x00000000003f7886 */ /* 0x000fe20000880000 */
[----:B------:R-:W-:Y:S01]  /*06d0*/  VOTEU.ALL UP5, P1 ;  /* 0x00000000003f7886 */ /* 0x000fe200008a0000 */
[----:B------:R-:W-:Y:S01]  /*06e0*/  ISETP.NE.AND P3, PT, R2, R21, PT ;  /* 0x000000150200720c */ /* 0x000fe20003f65270 */
[----:B------:R0:W0:Y:S01]  /*06f0*/  SHFL.IDX PT, R14, R7, RZ, 0x1f ;  /* 0x00001fff070e7589 */ /* 0x00002200000e0000 */
[----:B------:R-:W-:Y:S01]  /*0700*/  ISETP.EQ.U32.AND P2, PT, R15, 0x1, PT ;  /* 0x000000010f00780c */ /* 0x000fe20003f42070 */
[----:B-1----:R-:W-:Y:S01]  /*0710*/  IMAD.MOV R20, RZ, RZ, -R8 ;  /* 0x000000ffff147224 */ /* 0x002fe200078e0a08 */
[----:B---3--:R-:W-:-:S02]  /*0720*/  @!UP1 ULEA UR8, UR7, UR6, 0x18 ;  /* 0x0000000607089291 */ /* 0x008fc4000f8ec03f */
[----:B------:R-:W-:-:S04]  /*0730*/  @!UP2 UIADD3 UR6, -UR11, 0x100000, URZ ;  /* 0x001000000b06a890 */ /* 0x000fc8000fffe13f */
[----:B------:R-:W-:Y:S02]  /*0740*/  @!UP2 USHF.L.U32 UR7, UR6, 0xb, URZ ;  /* 0x0000000b0607a899 */ /* 0x000fe4000800063f */
[----:B------:R-:W-:Y:S01]  /*0750*/  @!UP2 USHF.L.U32 UR6, UR6, 0x1, URZ ;  /* 0x000000010606a899 */ /* 0x000fe2000800063f */
[----:B--2---:R-:W-:Y:S01]  /*0760*/  IMAD R9, R25, R20, R6 ;  /* 0x0000001419097224 */ /* 0x004fe200078e0206 */
[----:B------:R-:W-:Y:S01]  /*0770*/  VOTEU.ALL UP1, P0 ;  /* 0x00000000003f7886 */ /* 0x000fe20000020000 */
[----:B------:R-:W-:Y:S01]  /*0780*/  LOP3.LUT P0, RZ, R3, 0x7, RZ, 0xc0, !PT ;  /* 0x0000000703ff7812 */ /* 0x000fe2000780c0ff */
[----:B----4-:R-:W-:Y:S01]  /*0790*/  @!UP2 ULEA UR9, UR10, UR9, 0x18 ;  /* 0x000000090a09a291 */ /* 0x010fe2000f8ec03f */
[----:B------:R-:W-:Y:S01]  /*07a0*/  @P3 LEA.HI R2, R56, R56, RZ, 0x1 ;  /* 0x0000003838023211 */ /* 0x000fe200078f08ff */
[----:B------:R-:W-:Y:S01]  /*07b0*/  VOTEU.ALL UP2, P1 ;  /* 0x00000000003f7886 */ /* 0x000fe20000840000 */
[----:B------:R-:W-:Y:S01]  /*07c0*/  ISETP.NE.AND P1, PT, R5, 0x3, PT ;  /* 0x000000030500780c */ /* 0x000fe20003f25270 */
[----:B------:R-:W1:Y:S02]  /*07d0*/  FENCE.VIEW.ASYNC.S ;  /* 0x00000000000073c6 */ /* 0x000e640000000000 */
[----:B-1----:R1:W2:Y:S01]  /*07e0*/  @!UP0 SYNCS.EXCH.64 URZ, [UR8+0x60], UR4 ;  /* 0x00006004083f85b2 */ /* 0x0022a20008000100 */
[----:B------:R-:W-:-:S02]  /*07f0*/  @P3 SHF.R.S32.HI R2, RZ, 0x1, R2 ;  /* 0x00000001ff023819 */ /* 0x000fc40000011402 */
[----:B------:R-:W-:Y:S02]  /*0800*/  ISETP.EQ.OR P1, PT, R5, RZ, !P1 ;  /* 0x000000ff0500720c */ /* 0x000fe40004f22670 */
[----:B------:R-:W-:Y:S02]  /*0810*/  @P3 ISETP.NE.AND P5, PT, R2, R9, PT ;  /* 0x000000090200320c */ /* 0x000fe40003fa5270 */
[----:B------:R-:W-:Y:S02]  /*0820*/  ISETP.LT.U32.AND P0, PT, R56, 0x4, !P0 ;  /* 0x000000043800780c */ /* 0x000fe40004701070 */
[----:B------:R-:W-:Y:S02]  /*0830*/  ISETP.EQ.AND P1, PT, R10, RZ, P1 ;  /* 0x000000ff0a00720c */ /* 0x000fe40000f22270 */
[----:B------:R-:W-:Y:S02]  /*0840*/  SEL R2, RZ, 0x1, !P0 ;  /* 0x00000001ff027807 */ /* 0x000fe40004000000 */
[----:B------:R-:W-:-:S02]  /*0850*/  @P3 SEL R57, RZ, 0x1, P5 ;  /* 0x00000001ff393807 */ /* 0x000fc40002800000 */
[----:B------:R-:W-:Y:S01]  /*0860*/  SEL R16, RZ, 0x1, !P1 ;  /* 0x00000001ff107807 */ /* 0x000fe20004800000 */
[----:B------:R1:W3:Y:S01]  /*0870*/  @!UP1 SYNCS.EXCH.64 URZ, [UR8+0x68], UR4 ;  /* 0x00006804083f95b2 */ /* 0x0002e20008000100 */
[----:B------:R-:W-:Y:S01]  /*0880*/  NOP ;  /* 0x0000000000007918 */ /* 0x000fe20000000000 */
[----:B------:R-:W-:Y:S02]  /*0890*/  LOP3.LUT R57, R57, R2, RZ, 0xc0, !PT ;  /* 0x0000000239397212 */ /* 0x000fe400078ec0ff */
[----:B------:R-:W-:Y:S01]  /*08a0*/  SEL R16, R16, 0x2, P6 ;  /* 0x0000000210107807 */ /* 0x000fe20003000000 */
[----:B------:R1:W4:Y:S01]  /*08b0*/  @!UP2 SYNCS.EXCH.64 URZ, [UR9+0x40], UR6 ;  /* 0x00004006093fa5b2 */ /* 0x0003220008000100 */
[----:B------:R1:W0:Y:S01]  /*08c0*/  @!UP3 SYNCS.EXCH.64 URZ, [UR9+0x48], UR6 ;  /* 0x00004806093fb5b2 */ /* 0x0002220008000100 */
[----:B------:R1:W0:Y:S01]  /*08d0*/  @!UP4 SYNCS.EXCH.64 URZ, [UR9+0x50], UR6 ;  /* 0x00005006093fc5b2 */ /* 0x0002220008000100 */
[----:B------:R1:W0:Y:S01]  /*08e0*/  @!UP5 SYNCS.EXCH.64 URZ, [UR9+0x58], UR6 ;  /* 0x00005806093fd5b2 */ /* 0x0002220008000100 */
[----:B------:R-:W-:Y:S01]  /*08f0*/  NOP ;  /* 0x0000000000007918 */ /* 0x000fe20000000000 */
[----:B-12---:R-:W-:Y:S05]  /*0900*/  @!P2 BRA `(.L_x_3) ;  /* 0x000000000008a947 */ /* 0x006fea0003800000 */
[----:B0--34-:R-:W-:Y:S01]  /*0910*/  UCGABAR_ARV ;  /* 0x00000000000079c7 */ /* 0x019fe20008000000 */
[----:B------:R-:W-:Y:S05]  /*0920*/  BRA `(.L_x_4) ;  /* 0x0000000000047947 */ /* 0x000fea0003800000 */
.L_x_3:
[----:B0--34-:R-:W-:Y:S01]  /*0930*/  NOP ;  /* 0x0000000000007918 */ /* 0x019fe20000000000 */
.L_x_4:
[----:B------:R-:W-:Y:S01]  /*0940*/  ULDC.64 UR4, c[0x0][0x598] ;  /* 0x0001660000047ab9 */ /* 0x000fe20000000a00 */
[----:B------:R-:W-:Y:S01]  /*0950*/  ULDC.64 UR36, c[0x0][0x208] ;  /* 0x0000820000247ab9 */ /* 0x000fe20000000a00 */
[----:B------:R-:W-:-:S04]  /*0960*/  ISETP.NE.U32.AND P0, PT, RZ, UR4, PT ;  /* 0x00000004ff007c0c */ /* 0x000fc8000bf05070 */
[----:B------:R-:W-:-:S13]  /*0970*/  ISETP.NE.AND.EX P0, PT, RZ, UR5, PT, P0 ;  /* 0x00000005ff007c0c */ /* 0x000fda000bf05300 */
[----:B------:R-:W-:Y:S05]  /*0980*/  @!P0 BRA `(.L_x_5) ;  /* 0x00000000001c8947 */ /* 0x000fea0003800000 */
[----:B------:R-:W0:Y:S02]  /*0990*/  LDC.64 R8, c[0x0][0x598] ;  /* 0x00016600ff087b82 */ /* 0x000e240000000a00 */
[----:B0-----:R-:W2:Y:S02]  /*09a0*/  LDG.E.64 R8, desc[UR36][R8.64] ;  /* 0x0000002408087981 */ /* 0x001ea4000c1e1b00 */
[----:B--2---:R-:W-:-:S04]  /*09b0*/  ISETP.NE.U32.AND P0, PT, R8, RZ, PT ;  /* 0x000000ff0800720c */ /* 0x004fc80003f05070 */
[----:B------:R-:W-:-:S13]  /*09c0*/  ISETP.NE.AND.EX P0, PT, R9, RZ, PT, P0 ;  /* 0x000000ff0900720c */ /* 0x000fda0003f05300 */
[----:B------:R-:W-:Y:S05]  /*09d0*/  @!P0 BRA `(.L_x_5) ;  /* 0x0000000000088947 */ /* 0x000fea0003800000 */
[----:B------:R0:W5:Y:S01]  /*09e0*/  LD.E R58, desc[UR36][R8.64] ;  /* 0x00000024083a7980 */ /* 0x000162000c101900 */
[----:B------:R-:W-:Y:S05]  /*09f0*/  BRA `(.L_x_6) ;  /* 0x0000000000247947 */ /* 0x000fea0003800000 */
.L_x_5:
[----:B------:R-:W-:Y:S02]  /*0a00*/  ULDC.64 UR4, c[0x0][0x588] ;  /* 0x0001620000047ab9 */ /* 0x000fe40000000a00 */
[----:B------:R-:W-:-:S04]  /*0a10*/  ISETP.NE.U32.AND P0, PT, RZ, UR4, PT ;  /* 0x00000004ff007c0c */ /* 0x000fc8000bf05070 */
[----:B------:R-:W-:-:S13]  /*0a20*/  ISETP.NE.AND.EX P0, PT, RZ, UR5, PT, P0 ;  /* 0x00000005ff007c0c */ /* 0x000fda000bf05300 */
[----:B------:R-:W-:Y:S05]  /*0a30*/  @!P0 BRA `(.L_x_7) ;  /* 0x00000000000c8947 */ /* 0x000fea0003800000 */
[----:B------:R-:W0:Y:S02]  /*0a40*/  LDC.64 R58, c[0x0][0x588] ;  /* 0x00016200ff3a7b82 */ /* 0x000e240000000a00 */
[----:B0-----:R1:W5:Y:S01]  /*0a50*/  LDG.E R58, desc[UR36][R58.64] ;  /* 0x000000243a3a7981 */ /* 0x001362000c1e1900 */
[----:B------:R-:W-:Y:S05]  /*0a60*/  BRA `(.L_x_6) ;  /* 0x0000000000087947 */ /* 0x000fea0003800000 */
.L_x_7:
[----:B------:R-:W-:Y:S02]  /*0a70*/  ULDC UR4, c[0x0][0x580] ;  /* 0x0001600000047ab9 */ /* 0x000fe40000000800 */
[----:B------:R-:W-:-:S07]  /*0a80*/  IMAD.U32 R58, RZ, RZ, UR4 ;  /* 0x00000004ff3a7e24 */ /* 0x000fce000f8e00ff */
.L_x_6:
[----:B------:R-:W-:Y:S02]  /*0a90*/  ULDC.64 UR4, c[0x0][0x5a0] ;  /* 0x0001680000047ab9 */ /* 0x000fe40000000a00 */
[----:B------:R-:W-:-:S04]  /*0aa0*/  ISETP.NE.U32.AND P0, PT, RZ, UR4, PT ;  /* 0x00000004ff007c0c */ /* 0x000fc8000bf05070 */
[----:B------:R-:W-:-:S13]  /*0ab0*/  ISETP.NE.AND.EX P0, PT, RZ, UR5, PT, P0 ;  /* 0x00000005ff007c0c */ /* 0x000fda000bf05300 */
[----:B------:R-:W-:Y:S05]  /*0ac0*/  @!P0 BRA `(.L_x_8) ;  /* 0x00000000001c8947 */ /* 0x000fea0003800000 */
[----:B0-----:R-:W0:Y:S02]  /*0ad0*/  LDC.64 R8, c[0x0][0x5a0] ;  /* 0x00016800ff087b82 */ /* 0x001e240000000a00 */
[----:B0-----:R-:W2:Y:S02]  /*0ae0*/  LDG.E.64 R8, desc[UR36][R8.64] ;  /* 0x0000002408087981 */ /* 0x001ea4000c1e1b00 */
[----:B--2---:R-:W-:-:S04]  /*0af0*/  ISETP.NE.U32.AND P0, PT, R8, RZ, PT ;  /* 0x000000ff0800720c */ /* 0x004fc80003f05070 */
[----:B------:R-:W-:-:S13]  /*0b00*/  ISETP.NE.AND.EX P0, PT, R9, RZ, PT, P0 ;  /* 0x000000ff0900720c */ /* 0x000fda0003f05300 */
[----:B------:R-:W-:Y:S05]  /*0b10*/  @!P0 BRA `(.L_x_8) ;  /* 0x0000000000088947 */ /* 0x000fea0003800000 */
[----:B-1----:R0:W5:Y:S01]  /*0b20*/  LD.E R59, desc[UR36][R8.64] ;  /* 0x00000024083b7980 */ /* 0x002162000c101900 */
[----:B------:R-:W-:Y:S05]  /*0b30*/  BRA `(.L_x_9) ;  /* 0x0000000000247947 */ /* 0x000fea0003800000 */
.L_x_8:
[----:B------:R-:W-:Y:S02]  /*0b40*/  ULDC.64 UR4, c[0x0][0x590] ;  /* 0x0001640000047ab9 */ /* 0x000fe40000000a00 */
[----:B------:R-:W-:-:S04]  /*0b50*/  ISETP.NE.U32.AND P0, PT, RZ, UR4, PT ;  /* 0x00000004ff007c0c */ /* 0x000fc8000bf05070 */
[----:B------:R-:W-:-:S13]  /*0b60*/  ISETP.NE.AND.EX P0, PT, RZ, UR5, PT, P0 ;  /* 0x00000005ff007c0c */ /* 0x000fda000bf05300 */
[----:B------:R-:W-:Y:S05]  /*0b70*/  @!P0 BRA `(.L_x_10) ;  /* 0x00000000000c8947 */ /* 0x000fea0003800000 */
[----:B0-----:R-:W1:Y:S02]  /*0b80*/  LDC.64 R8, c[0x0][0x590] ;  /* 0x00016400ff087b82 */ /* 0x001e640000000a00 */
[----:B-1----:R1:W5:Y:S01]  /*0b90*/  LDG.E R59, desc[UR36][R8.64] ;  /* 0x00000024083b7981 */ /* 0x002362000c1e1900 */
[----:B------:R-:W-:Y:S05]  /*0ba0*/  BRA `(.L_x_9) ;  /* 0x0000000000087947 */ /* 0x000fea0003800000 */
.L_x_10:
[----:B------:R-:W-:Y:S02]  /*0bb0*/  ULDC UR4, c[0x0][0x584] ;  /* 0x0001610000047ab9 */ /* 0x000fe40000000800 */
[----:B-1----:R-:W-:-:S07]  /*0bc0*/  IMAD.U32 R59, RZ, RZ, UR4 ;  /* 0x00000004ff3b7e24 */ /* 0x002fce000f8e00ff */
.L_x_9:
[----:B------:R-:W2:Y:S01]  /*0bd0*/  LDC R2, c[0x0][0x65c] ;  /* 0x00019700ff027b82 */ /* 0x000ea20000000800 */
[----:B------:R-:W-:Y:S01]  /*0be0*/  ULDC UR6, c[0x0][0x28c] ;  /* 0x0000a30000067ab9 */ /* 0x000fe20000000800 */
[----:B------:R-:W-:Y:S01]  /*0bf0*/  ISETP.NE.AND P0, PT, R10, 0x2, PT ;  /* 0x000000020a00780c */ /* 0x000fe20003f05270 */
[----:B------:R-:W-:Y:S01]  /*0c00*/  UIADD3 UR6, UR6, 0x3f, URZ ;  /* 0x0000003f06067890 */ /* 0x000fe2000fffe03f */
[----:B01----:R-:W-:Y:S01]  /*0c10*/  IMAD.U32 R8, RZ, RZ, UR12 ;  /* 0x0000000cff087e24 */ /* 0x003fe2000f8e00ff */
[----:B------:R-:W-:Y:S01]  /*0c20*/  UMOV UR38, URZ ;  /* 0x0000003f00267c82 */ /* 0x000fe20008000000 */
[----:B------:R-:W-:Y:S01]  /*0c30*/  IMAD.MOV.U32 R9, RZ, RZ, RZ ;  /* 0x000000ffff097224 */ /* 0x000fe200078e00ff */
[----:B------:R-:W-:Y:S01]  /*0c40*/  USHF.R.S32.HI UR7, URZ, 0x1f, UR6 ;  /* 0x0000001f3f077899 */ /* 0x000fe20008011406 */
[----:B------:R-:W-:Y:S01]  /*0c50*/  UMOV UR39, URZ ;  /* 0x0000003f00277c82 */ /* 0x000fe20008000000 */
[----:B------:R-:W-:Y:S02]  /*0c60*/  ULDC.64 UR8, c[0x0][0x650] ;  /* 0x0001940000087ab9 */ /* 0x000fe40000000a00 */
[----:B------:R-:W-:-:S04]  /*0c70*/  ULEA.HI UR7, UR7, UR6, URZ, 0x6 ;  /* 0x0000000607077291 */ /* 0x000fc8000f8f303f */
[----:B------:R-:W-:Y:S01]  /*0c80*/  USHF.R.S32.HI UR40, URZ, 0x6, UR7 ;  /* 0x000000063f287899 */ /* 0x000fe20008011407 */
[----:B--2---:R-:W-:-:S13]  /*0c90*/  ISETP.NE.AND P1, PT, R2, 0x1, PT ;  /* 0x000000010200780c */ /* 0x004fda0003f25270 */
[----:B------:R-:W0:Y:S01]  /*0ca0*/  @P1 LDC R19, c[0x0][0x10] ;  /* 0x00000400ff131b82 */ /* 0x000e220000000800 */
[----:B------:R-:W-:Y:S02]  /*0cb0*/  @P1 IMAD.MOV.U32 R7, RZ, RZ, RZ ;  /* 0x000000ffff071224 */ /* 0x000fe400078e00ff */
[----:B------:R-:W-:-:S05]  /*0cc0*/  @P1 IMAD.MOV.U32 R17, RZ, RZ, RZ ;  /* 0x000000ffff111224 */ /* 0x000fca00078e00ff */
[----:B------:R-:W1:Y:S01]  /*0cd0*/  @!P1 LDC R11, c[0x0][0xc] ;  /* 0x00000300ff0b9b82 */ /* 0x000e620000000800 */
[----:B------:R-:W-:Y:S01]  /*0ce0*/  ULDC UR4, c[0x0][0xc] ;  /* 0x0000030000047ab9 */ /* 0x000fe20000000800 */
[----:B------:R-:W-:Y:S02]  /*0cf0*/  ULDC UR5, c[0x0][0x10] ;  /* 0x0000040000057ab9 */ /* 0x000fe40000000800 */
[----:B------:R-:W-:-:S04]  /*0d00*/  UIMAD.WIDE.U32 UR4, UR4, UR5, URZ ;  /* 0x00000005040472a5 */ /* 0x000fc8000f8e003f */
[----:B------:R-:W2:Y:S01]  /*0d10*/  LDC R2, c[0x0][0x14] ;  /* 0x00000500ff027b82 */ /* 0x000ea20000000800 */
[----:B0-----:R-:W-:-:S04]  /*0d20*/  @P1 IMAD.WIDE.U32 R18, R19, UR12, R6 ;  /* 0x0000000c13121c25 */ /* 0x001fc8000f8e0006 */
[----:B------:R-:W-:Y:S02]  /*0d30*/  @P1 IMAD.IADD R17, R19, 0x1, R17 ;  /* 0x0000000113111824 */ /* 0x000fe400078e0211 */
[----:B-1----:R-:W-:-:S04]  /*0d40*/  @!P1 IMAD.WIDE.U32 R8, R6, R11, R8 ;  /* 0x0000000b06089225 */ /* 0x002fc800078e0008 */
[----:B------:R-:W-:Y:S02]  /*0d50*/  @!P1 IMAD.MOV.U32 R18, RZ, RZ, R8 ;  /* 0x000000ffff129224 */ /* 0x000fe400078e0008 */
[----:B------:R-:W-:Y:S02]  /*0d60*/  @!P1 IMAD.MOV.U32 R17, RZ, RZ, R9 ;  /* 0x000000ffff119224 */ /* 0x000fe400078e0009 */
[----:B--2---:R-:W-:-:S04]  /*0d70*/  IMAD.WIDE.U32 R12, R2, UR4, RZ ;  /* 0x00000004020c7c25 */ /* 0x004fc8000f8e00ff */
[----:B------:R-:W-:Y:S01]  /*0d80*/  IMAD R23, R2, UR5, RZ ;  /* 0x0000000502177c24 */ /* 0x000fe2000f8e02ff */
[----:B------:R0:W-:Y:S03]  /*0d90*/  STL.64 [R1], R12 ;  /* 0x0000000c01007387 */ /* 0x0001e60000100a00 */
[----:B------:R-:W-:Y:S01]  /*0da0*/  IMAD.IADD R23, R13, 0x1, R23 ;  /* 0x000000010d177824 */ /* 0x000fe200078e0217 */
[----:B------:R-:W-:Y:S06]  /*0db0*/  @P0 BRA `(.L_x_11) ;  /* 0x0000000000200947 */ /* 0x000fec0003800000 */
[----:B------:R-:W-:Y:S01]  /*0dc0*/  UISETP.GE.U32.AND UP0, UPT, UR40, 0x3, UPT ;  /* 0x000000032800788c */ /* 0x000fe2000bf06070 */
[----:B------:R-:W-:Y:S01]  /*0dd0*/  IADD3 R18, P0, R18, R12, RZ ;  /* 0x0000000c12127210 */ /* 0x000fe20007f1e0ff */
[----:B------:R-:W-:Y:S01]  /*0de0*/  UIMAD.WIDE.U32 UR4, UR40, -0x55555555, URZ ;  /* 0xaaaaaaab280478a5 */ /* 0x000fe2000f8e003f */
[----:B------:R-:W-:-:S03]  /*0df0*/  UMOV UR39, URZ ;  /* 0x0000003f00277c82 */ /* 0x000fc60008000000 */
[----:B------:R-:W-:Y:S01]  /*0e00*/  USHF.R.U32.HI UR4, URZ, 0x1, UR5 ;  /* 0x000000013f047899 */ /* 0x000fe20008011605 */
[----:B------:R-:W-:-:S03]  /*0e10*/  IMAD.X R17, R23, 0x1, R17, P0 ;  /* 0x0000000117117824 */ /* 0x000fc600000e0611 */
[----:B------:R-:W-:Y:S02]  /*0e20*/  UIMAD UR38, UR4, -0x3, UR40 ;  /* 0xfffffffd042678a4 */ /* 0x000fe4000f8e0228 */
[----:B------:R-:W-:-:S12]  /*0e30*/  @UP0 ULOP3.LUT UR39, UR4, 0x1, URZ, 0xc0, !UPT ;  /* 0x0000000104270892 */ /* 0x000fd8000f8ec03f */
.L_x_11:
[----:B------:R-:W-:Y:S01]  /*0e40*/  ISETP.GE.U32.AND P0, PT, R18, UR8, PT ;  /* 0x0000000812007c0c */ /* 0x000fe2000bf06070 */
[----:B------:R-:W-:Y:S01]  /*0e50*/  IMAD.MOV.U32 R19, RZ, RZ, -0x1 ;  /* 0xffffffffff137424 */ /* 0x000fe200078e00ff */
[----:B------:R-:W-:Y:S01]  /*0e60*/  PRMT R8, RZ, 0x7610, R8 ;  /* 0x00007610ff087816 */ /* 0x000fe20000000008 */
[----:B------:R-:W-:Y:S01]  /*0e70*/  IMAD.MOV.U32 R22, RZ, RZ, -0x1 ;  /* 0xffffffffff167424 */ /* 0x000fe200078e00ff */
[----:B------:R-:W-:Y:S01]  /*0e80*/  ISETP.GE.U32.AND.EX P0, PT, R17, UR9, PT, P0 ;  /* 0x0000000911007c0c */ /* 0x000fe2000bf06100 */
[----:B------:R-:W-:-:S12]  /*0e90*/  IMAD.MOV.U32 R2, RZ, RZ, -0x1 ;  /* 0xffffffffff027424 */ /* 0x000fd800078e00ff */
[----:B------:R-:W-:Y:S05]  /*0ea0*/  @P0 BRA `(.L_x_12) ;  /* 0x00000004002c0947 */ /* 0x000fea0003800000 */
[----:B------:R-:W1:Y:S01]  /*0eb0*/  LDC.64 R26, c[0x0][0x628] ;  /* 0x00018a00ff1a7b82 */ /* 0x000e620000000a00 */
[----:B------:R-:W-:Y:S02]  /*0ec0*/  IMAD.MOV.U32 R8, RZ, RZ, R18 ;  /* 0x000000ffff087224 */ /* 0x000fe400078e0012 */
[----:B------:R-:W-:-:S05]  /*0ed0*/  IMAD.MOV.U32 R9, RZ, RZ, R17 ;  /* 0x000000ffff097224 */ /* 0x000fca00078e0011 */
[----:B------:R-:W2:Y:S08]  /*0ee0*/  LDC R2, c[0x0][0x630] ;  /* 0x00018c00ff027b82 */ /* 0x000eb00000000800 */
[----:B------:R-:W3:Y:S01]  /*0ef0*/  LDC.64 R28, c[0x0][0x620] ;  /* 0x00018800ff1c7b82 */ /* 0x000ee20000000a00 */
[----:B-1----:R-:W-:-:S04]  /*0f00*/  ISETP.NE.U32.AND P0, PT, R26, RZ, PT ;  /* 0x000000ff1a00720c */ /* 0x002fc80003f05070 */
[----:B------:R-:W-:-:S13]  /*0f10*/  ISETP.NE.AND.EX P0, PT, R27, RZ, PT, P0 ;  /* 0x000000ff1b00720c */ /* 0x000fda0003f05300 */
[----:B--23--:R-:W-:Y:S05]  /*0f20*/  @!P0 BRA `(.L_x_13) ;  /* 0x0000000000288947 */ /* 0x00cfea0003800000 */
[----:B0-----:R-:W0:Y:S02]  /*0f30*/  LDC R13, c[0x0][0x634] ;  /* 0x00018d00ff0d7b82 */ /* 0x001e240000000800 */
[----:B0-----:R-:W-:-:S05]  /*0f40*/  IADD3 R13, P0, R18, R13, RZ ;  /* 0x0000000d120d7210 */ /* 0x001fca0007f1e0ff */
[----:B------:R-:W-:-:S04]  /*0f50*/  IMAD.X R15, RZ, RZ, R17, P0 ;  /* 0x000000ffff0f7224 */ /* 0x000fc800000e0611 */
[----:B------:R-:W-:-:S04]  /*0f60*/  IMAD.WIDE.U32 R8, R15, R26, RZ ;  /* 0x0000001a0f087225 */ /* 0x000fc800078e00ff */
[----:B------:R-:W-:-:S04]  /*0f70*/  IMAD.WIDE.U32 R10, P0, R13, R27, R8 ;  /* 0x0000001b0d0a7225 */ /* 0x000fc80007800008 */
[----:B------:R-:W-:-:S04]  /*0f80*/  IMAD.WIDE.U32 R8, R13, R26, RZ ;  /* 0x0000001a0d087225 */ /* 0x000fc800078e00ff */
[----:B------:R-:W-:Y:S01]  /*0f90*/  IMAD.X R13, RZ, RZ, RZ, P0 ;  /* 0x000000ffff0d7224 */ /* 0x000fe200000e06ff */
[----:B------:R-:W-:Y:S01]  /*0fa0*/  IADD3 RZ, P0, R9, R10, RZ ;  /* 0x0000000a09ff7210 */ /* 0x000fe20007f1e0ff */
[----:B------:R-:W-:-:S04]  /*0fb0*/  IMAD.MOV.U32 R12, RZ, RZ, R11 ;  /* 0x000000ffff0c7224 */ /* 0x000fc800078e000b */
[----:B------:R-:W-:-:S08]  /*0fc0*/  IMAD.WIDE.U32.X R8, R15, R27, R12, P0 ;  /* 0x0000001b0f087225 */ /* 0x000fd000000e040c */
.L_x_13:
[----:B------:R-:W1:Y:S01]  /*0fd0*/  LDC.64 R32, c[0x0][0x640] ;  /* 0x00019000ff207b82 */ /* 0x000e620000000a00 */
[-C--:B------:R-:W-:Y:S01]  /*0fe0*/  SHF.R.U64 R30, R8, R2.reuse, R9 ;  /* 0x00000002081e7219 */ /* 0x080fe20000001209 */
[----:B------:R-:W-:Y:S01]  /*0ff0*/  IMAD.MOV.U32 R19, RZ, RZ, R17 ;  /* 0x000000ffff137224 */ /* 0x000fe200078e0011 */
[----:B------:R-:W-:Y:S01]  /*1000*/  SHF.R.U32.HI R2, RZ, R2, R9 ;  /* 0x00000002ff027219 */ /* 0x000fe20000011609 */
[----:B------:R-:W-:Y:S01]  /*1010*/  IMAD.MOV.U32 R26, RZ, RZ, 0x1 ;  /* 0x00000001ff1a7424 */ /* 0x000fe200078e00ff */
[----:B------:R-:W-:-:S03]  /*1020*/  IADD3 R11, P0, RZ, -R30, RZ ;  /* 0x8000001eff0b7210 */ /* 0x000fc60007f1e0ff */
[----:B------:R-:W2:Y:S02]  /*1030*/  LDC R10, c[0x0][0x618] ;  /* 0x00018600ff0a7b82 */ /* 0x000ea40000000800 */
[----:B------:R-:W-:-:S04]  /*1040*/  IMAD.X R9, RZ, RZ, ~R2, P0 ;  /* 0x000000ffff097224 */ /* 0x000fc800000e0e02 */
[-C--:B------:R-:W-:Y:S02]  /*1050*/  IMAD R2, R9, R28.reuse, RZ ;  /* 0x0000001c09027224 */ /* 0x080fe400078e02ff */
[----:B0-----:R-:W0:Y:S01]  /*1060*/  LDC R13, c[0x0][0x608] ;  /* 0x00018200ff0d7b82 */ /* 0x001e220000000800 */
[----:B------:R-:W-:-:S04]  /*1070*/  IMAD.WIDE.U32 R8, R11, R28, R18 ;  /* 0x0000001c0b087225 */ /* 0x000fc800078e0012 */
[----:B------:R-:W-:Y:S02]  /*1080*/  IMAD R11, R11, R29, R2 ;  /* 0x0000001d0b0b7224 */ /* 0x000fe400078e0202 */
[----:B------:R-:W-:Y:S01]  /*1090*/  IMAD.MOV.U32 R2, RZ, RZ, -0x1 ;  /* 0xffffffffff027424 */ /* 0x000fe200078e00ff */
[----:B------:R-:W3:Y:S01]  /*10a0*/  LDC R31, c[0x0][0x658] ;  /* 0x00019600ff1f7b82 */ /* 0x000ee20000000800 */
[----:B------:R-:W-:Y:S01]  /*10b0*/  IMAD.IADD R9, R9, 0x1, R11 ;  /* 0x0000000109097824 */ /* 0x000fe200078e020b */
[----:B-1----:R-:W-:-:S04]  /*10c0*/  ISETP.NE.U32.AND P0, PT, R32, RZ, PT ;  /* 0x000000ff2000720c */ /* 0x002fc80003f05070 */
[----:B------:R-:W-:Y:S02]  /*10d0*/  ISETP.NE.AND.EX P0, PT, R33, RZ, PT, P0 ;  /* 0x000000ff2100720c */ /* 0x000fe40003f05300 */
[----:B------:R-:W1:Y:S01]  /*10e0*/  LDC R29, c[0x0][0x600] ;  /* 0x00018000ff1d7b82 */ /* 0x000e620000000800 */
[-CC-:B--2---:R-:W-:Y:S02]  /*10f0*/  SHF.R.U64 R27, R8, R10.reuse, R9.reuse ;  /* 0x0000000a081b7219 */ /* 0x184fe40000001209 */
[----:B------:R-:W-:-:S05]  /*1100*/  SHF.R.U32.HI R8, RZ, R10, R9 ;  /* 0x0000000aff087219 */ /* 0x000fca0000011609 */
[----:B------:R-:W2:Y:S01]  /*1110*/  LDC R22, c[0x0][0x648] ;  /* 0x00019200ff167b82 */ /* 0x000ea20000000800 */
[-CC-:B0-----:R-:W-:Y:S02]  /*1120*/  SHF.R.U64 R34, R27, R13.reuse, R8.reuse ;  /* 0x0000000d1b227219 */ /* 0x181fe40000001208 */
[----:B------:R-:W-:-:S05]  /*1130*/  SHF.R.U32.HI R8, RZ, R13, R8 ;  /* 0x0000000dff087219 */ /* 0x000fca0000011608 */
[----:B------:R-:W0:Y:S01]  /*1140*/  LDC R24, c[0x0][0x638] ;  /* 0x00018e00ff187b82 */ /* 0x000e220000000800 */
[-CC-:B---3--:R-:W-:Y:S02]  /*1150*/  SHF.R.U64 R36, R34, R31.reuse, R8.reuse ;  /* 0x0000001f22247219 */ /* 0x188fe40000001208 */
[-C--:B------:R-:W-:Y:S02]  /*1160*/  SHF.L.U32 R2, R2, R31.reuse, RZ ;  /* 0x0000001f02027219 */ /* 0x080fe400000006ff */
[----:B------:R-:W-:Y:S01]  /*1170*/  SHF.R.U32.HI R9, RZ, R31, R8 ;  /* 0x0000001fff097219 */ /* 0x000fe20000011608 */
[----:B------:R-:W-:Y:S01]  /*1180*/  IMAD.MOV.U32 R8, RZ, RZ, R36 ;  /* 0x000000ffff087224 */ /* 0x000fe200078e0024 */
[----:B------:R-:W-:Y:S01]  /*1190*/  LOP3.LUT R15, RZ, R2, RZ, 0x33, !PT ;  /* 0x00000002ff0f7212 */ /* 0x000fe200078e33ff */
[----:B------:R-:W3:Y:S01]  /*11a0*/  LDC R28, c[0x0][0x610] ;  /* 0x00018400ff1c7b82 */ /* 0x000ee20000000800 */
[----:B------:R-:W-:Y:S05]  /*11b0*/  @!P0 BRA `(.L_x_14) ;  /* 0x0000000000288947 */ /* 0x000fea0003800000 */
[----:B------:R-:W4:Y:S02]  /*11c0*/  LDC R13, c[0x0][0x64c] ;  /* 0x00019300ff0d7b82 */ /* 0x000f240000000800 */
[----:B----4-:R-:W-:-:S05]  /*11d0*/  IADD3 R13, P0, R36, R13, RZ ;  /* 0x0000000d240d7210 */ /* 0x010fca0007f1e0ff */
        /* <DEDUP_REMOVED lines=8> */
.L_x_14:
[----:B--2---:R-:W-:Y:S01]  /*1260*/  SHF.R.U64 R7, R8, R22, R9 ;  /* 0x0000001608077219 */ /* 0x004fe20000001209 */
[----:B-1----:R-:W-:Y:S01]  /*1270*/  VIADD R8, R29, 0xffffffff ;  /* 0xffffffff1d087836 */ /* 0x002fe20000000000 */
[----:B------:R-:W-:Y:S01]  /*1280*/  SHF.L.U32 R2, R26, R31, RZ ;  /* 0x0000001f1a027219 */ /* 0x000fe200000006ff */
[----:B------:R-:W-:Y:S01]  /*1290*/  @P1 IMAD R21, R25, R20, R6 ;  /* 0x0000001419151224 */ /* 0x000fe200078e0206 */
[----:B------:R-:W-:Y:S01]  /*12a0*/  LOP3.LUT R15, R34, R15, RZ, 0xc0, !PT ;  /* 0x0000000f220f7212 */ /* 0x000fe200078ec0ff */
[----:B------:R-:W-:Y:S01]  /*12b0*/  IMAD.MOV R9, RZ, RZ, -R7 ;  /* 0x000000ffff097224 */ /* 0x000fe200078e0a07 */
[----:B------:R-:W-:-:S03]  /*12c0*/  LOP3.LUT R8, R27, R8, RZ, 0xc0, !PT ;  /* 0x000000081b087212 */ /* 0x000fc600078ec0ff */
[----:B------:R-:W-:Y:S02]  /*12d0*/  IMAD R6, R2, R7, R15 ;  /* 0x0000000702067224 */ /* 0x000fe400078e020f */
[----:B0-----:R-:W-:Y:S02]  /*12e0*/  IMAD R2, R9, R24, R36 ;  /* 0x0000001809027224 */ /* 0x001fe400078e0224 */
[----:B---3--:R-:W-:Y:S02]  /*12f0*/  IMAD R19, R6, R28, R21 ;  /* 0x0000001c06137224 */ /* 0x008fe400078e0215 */
[----:B------:R-:W-:Y:S02]  /*1300*/  IMAD R2, R2, R29, R8 ;  /* 0x0000001d02027224 */ /* 0x000fe400078e0208 */
[----:B------:R-:W-:-:S03]  /*1310*/  IMAD.MOV.U32 R6, RZ, RZ, 0x1 ;  /* 0x00000001ff067424 */ /* 0x000fc600078e00ff */
[----:B------:R-:W-:Y:S02]  /*1320*/  SEL R22, R2, R19, !P1 ;  /* 0x0000001302167207 */ /* 0x000fe40004800000 */
[----:B------:R-:W-:Y:S01]  /*1330*/  SEL R19, R19, R2, !P1 ;  /* 0x0000000213137207 */ /* 0x000fe20004800000 */
[----:B------:R-:W-:Y:S01]  /*1340*/  IMAD.MOV.U32 R2, RZ, RZ, R30 ;  /* 0x000000ffff027224 */ /* 0x000fe200078e001e */
[----:B------:R-:W-:-:S07]  /*1350*/  PRMT R8, R6, 0x7610, R8 ;  /* 0x0000761006087816 */ /* 0x000fce0000000008 */
.L_x_12:
[----:B------:R-:W-:Y:S05]  /*1360*/  @!P2 BRA `(.L_x_15) ;  /* 0x00000000000ca947 */ /* 0x000fea0003800000 */
[----:B------:R-:W-:Y:S01]  /*1370*/  UCGABAR_WAIT ;  /* 0x0000000000007dc7 */ /* 0x000fe20008000000 */
[----:B------:R-:W-:Y:S01]  /*1380*/  CCTL.IVALL ;  /* 0x00000000ff00798f */ /* 0x000fe20002000000 */
[----:B------:R-:W-:Y:S05]  /*1390*/  BRA `(.L_x_16) ;  /* 0x0000000000047947 */ /* 0x000fea0003800000 */
.L_x_15:
[----:B------:R-:W-:Y:S06]  /*13a0*/  BAR.SYNC.DEFER_BLOCKING 0x0 ;  /* 0x0000000000007b1d */ /* 0x000fec0000010000 */
.L_x_16:
[----:B------:R-:W-:Y:S05]  /*13b0*/  @!P4 BRA `(.L_x_17) ;  /* 0x000000300010c947 */ /* 0x000fea0003800000 */
[----:B------:R-:W-:-:S13]  /*13c0*/  ISETP.GT.U32.AND P0, PT, R35, 0x1, PT ;  /* 0x000000012300780c */ /* 0x000fda0003f04070 */
[----:B------:R-:W-:Y:S05]  /*13d0*/  @P0 EXIT ;  /* 0x000000000000094d */ /* 0x000fea0003800000 */
.L_x_18:
[----:B------:R-:W-:-:S08]  /*13e0*/  NOP ;  /* 0x0000000000007918 */ /* 0x000fd00000000000 */
[----:B------:R-:W1:Y:S02]  /*13f0*/  USETMAXREG.TRY_ALLOC.CTAPOOL UP0, 0xe8 ;  /* 0x000000e8000079c8 */ /* 0x000e640008000600 */
[----:B-1----:R-:W-:-:S13]  /*1400*/  PLOP3.LUT P0, PT, PT, PT, UP0, 0x80, 0x0 ;  /* 0x000000000000781c */ /* 0x002fda0003f0f008 */
[----:B------:R-:W-:Y:S05]  /*1410*/  @!P0 BRA `(.L_x_18) ;  /* 0xfffffffc00f08947 */ /* 0x000fea000383ffff */
[----:B------:R-:W-:-:S13]  /*1420*/  LOP3.LUT P0, RZ, R8, 0xff, RZ, 0xc0, !PT ;  /* 0x000000ff08ff7812 */ /* 0x000fda000780c0ff */
[----:B------:R-:W-:Y:S05]  /*1430*/  @!P0 EXIT ;  /* 0x000000000000894d */ /* 0x000fea0003800000 */
[----:B------:R-:W1:Y:S01]  /*1440*/  S2UR UR4, SR_CgaCtaId ;  /* 0x00000000000479c3 */ /* 0x000e620000008800 */
[----:B------:R-:W-:Y:S01]  /*1450*/  VIADD R14, R14, 0xffffffff ;  /* 0xffffffff0e0e7836 */ /* 0x000fe20000000000 */
[CC--:B------:R-:W-:Y:S01]  /*1460*/  LEA.HI R4, R0.reuse, R3.reuse, RZ, 0x2 ;  /* 0x0000000300047211 */ /* 0x0c0fe200078f10ff */
[----:B------:R-:W-:Y:S01]  /*1470*/  UMOV UR41, 0x400 ;  /* 0x0000040000297882 */ /* 0x000fe20000000000 */
[----:B------:R-:W-:Y:S01]  /*1480*/  LEA.HI R0, R0, R3, RZ, 0x5 ;  /* 0x0000000300007211 */ /* 0x000fe200078f28ff */
[----:B------:R-:W-:Y:S01]  /*1490*/  UISETP.LT.AND UP0, UPT, UR40, 0x1, UPT ;  /* 0x000000012800788c */ /* 0x000fe2000bf01270 */
[----:B------:R-:W-:Y:S01]  /*14a0*/  R2UR UR42, R14 ;  /* 0x000000000e2a72ca */ /* 0x000fe200000e0000 */
[----:B------:R-:W-:Y:S01]  /*14b0*/  ULDC UR6, c[0x0][0x284] ;  /* 0x0000a10000067ab9 */ /* 0x000fe20000000800 */
[--C-:B------:R-:W-:Y:S01]  /*14c0*/  SHF.R.S32.HI R60, RZ, 0x2, R4.reuse ;  /* 0x00000002ff3c7819 */ /* 0x100fe20000011404 */
[----:B------:R-:W-:Y:S01]  /*14d0*/  USEL UR43, UR40, 0x1, UP0 ;  /* 0x00000001282b7887 */ /* 0x000fe20008000000 */
[----:B------:R-:W-:Y:S01]  /*14e0*/  SHF.R.S32.HI R5, RZ, 0x1f, R4 ;  /* 0x0000001fff057819 */ /* 0x000fe20000011404 */
[----:B------:R-:W-:Y:S01]  /*14f0*/  USHF.L.U32 UR46, UR40, 0x1, URZ ;  /* 0x00000001282e7899 */ /* 0x000fe2000800063f */
[----:B------:R-:W-:Y:S01]  /*1500*/  LOP3.LUT R62, R4, 0xfffffffc, RZ, 0xc0, !PT ;  /* 0xfffffffc043e7812 */ /* 0x000fe200078ec0ff */
[----:B------:R-:W-:Y:S01]  /*1510*/  UIADD3 UR43, -UR43, UR40, URZ ;  /* 0x000000282b2b7290 */ /* 0x000fe2000fffe13f */
[----:B------:R-:W-:-:S02]  /*1520*/  LEA.HI R5, R5, R60, RZ, 0x3 ;  /* 0x0000003c05057211 */ /* 0x000fc400078f18ff */
[----:B------:R-:W-:Y:S01]  /*1530*/  ISETP.NE.AND P0, PT, R14, RZ, PT ;  /* 0x000000ff0e00720c */ /* 0x000fe20003f05270 */
[----:B------:R-:W-:Y:S01]  /*1540*/  IMAD.IADD R62, R3, 0x1, -R62 ;  /* 0x00000001033e7824 */ /* 0x000fe200078e0a3e */
[----:B------:R-:W-:Y:S01]  /*1550*/  LOP3.LUT R5, R5, 0xfffffff8, RZ, 0xc0, !PT ;  /* 0xfffffff805057812 */ /* 0x000fe200078ec0ff */
[----:B------:R-:W-:Y:S01]  /*1560*/  USHF.L.U32 UR42, UR42, 0x3, URZ ;  /* 0x000000032a2a7899 */ /* 0x000fe2000800063f */
[----:B------:R-:W-:-:S03]  /*1570*/  SEL R69, RZ, 0x1, P0 ;  /* 0x00000001ff457807 */ /* 0x000fc60000000000 */
[----:B------:R-:W-:Y:S01]  /*1580*/  IMAD.IADD R60, R60, 0x1, -R5 ;  /* 0x000000013c3c7824 */ /* 0x000fe200078e0a05 */
[----:B-1----:R-:W-:Y:S01]  /*1590*/  ULEA UR41, UR4, UR41, 0x18 ;  /* 0x0000002904297291 */ /* 0x002fe2000f8ec03f */
[----:B------:R-:W-:Y:S01]  /*15a0*/  SHF.R.S32.HI R5, RZ, 0x5, R0 ;  /* 0x00000005ff057819 */ /* 0x000fe20000011400 */
[----:B------:R-:W-:Y:S02]  /*15b0*/  IMAD.U32 R64, RZ, RZ, UR42 ;  /* 0x0000002aff407e24 */ /* 0x000fe4000f8e00ff */
[----:B------:R-:W-:Y:S01]  /*15c0*/  UIADD3 UR47, UR41, 0x40, URZ ;  /* 0x00000040292f7890 */ /* 0x000fe2000fffe03f */
[--C-:B------:R-:W-:Y:S01]  /*15d0*/  SHF.R.S32.HI R61, RZ, 0x1f, R60.reuse ;  /* 0x0000001fff3d7819 */ /* 0x100fe2000001143c */
[----:B------:R-:W-:Y:S01]  /*15e0*/  UIADD3 UR4, UR41, 0x3100, URZ ;  /* 0x0000310029047890 */ /* 0x000fe2000fffe03f */
[C-C-:B------:R-:W-:Y:S01]  /*15f0*/  IMAD R67, R5.reuse, -0x10, -R60.reuse ;  /* 0xfffffff005437824 */ /* 0x140fe200078e0a3c */
[----:B------:R-:W-:Y:S01]  /*1600*/  UIADD3 UR5, UR41, 0x100, URZ ;  /* 0x0000010029057890 */ /* 0x000fe2000fffe03f */
[C---:B------:R-:W-:Y:S01]  /*1610*/  LOP3.LUT R66, R64.reuse, 0x8, RZ, 0xc0, !PT ;  /* 0x0000000840427812 */ /* 0x040fe200078ec0ff */
[----:B------:R-:W-:Y:S01]  /*1620*/  USHF.R.U32.HI UR4, URZ, 0x4, UR4 ;  /* 0x000000043f047899 */ /* 0x000fe20008011604 */
[----:B------:R-:W-:Y:S01]  /*1630*/  IMAD.U32 R63, RZ, RZ, UR47 ;  /* 0x0000002fff3f7e24 */ /* 0x000fe2000f8e00ff */
[----:B------:R-:W-:Y:S01]  /*1640*/  USHF.R.U32.HI UR5, URZ, 0x4, UR5 ;  /* 0x000000043f057899 */ /* 0x000fe20008011605 */
[----:B------:R-:W-:Y:S01]  /*1650*/  IMAD.WIDE R60, R5, 0x10, R60 ;  /* 0x00000010053c7825 */ /* 0x000fe200078e023c */
[----:B------:R-:W-:Y:S01]  /*1660*/  ULOP3.LUT UR4, UR4, 0x3fff, URZ, 0xc0, !UPT ;  /* 0x00003fff04047892 */ /* 0x000fe2000f8ec03f */
[----:B------:R-:W-:Y:S01]  /*1670*/  LOP3.LUT R64, R64, 0x8, RZ, 0xc, !PT ;  /* 0x0000000840407812 */ /* 0x000fe200078e0cff */
[----:B------:R-:W-:Y:S01]  /*1680*/  ULOP3.LUT UR5, UR5, 0x3fff, URZ, 0xc0, !UPT ;  /* 0x00003fff05057892 */ /* 0x000fe2000f8ec03f */
[----:B------:R-:W-:Y:S01]  /*1690*/  VIADD R65, R63, UR42 ;  /* 0x0000002a3f417c36 */ /* 0x000fe20008000000 */
[----:B------:R-:W-:Y:S01]  /*16a0*/  LOP3.LUT R66, R66, 0x18, RZ, 0x3c, !PT ;  /* 0x0000001842427812 */ /* 0x000fe200078e3cff */
[----:B------:R-:W-:Y:S01]  /*16b0*/  VIADD R67, R67, UR6 ;  /* 0x0000000643437c36 */ /* 0x000fe20008000000 */
[----:B------:R-:W-:-:S02]  /*16c0*/  ULOP3.LUT UR44, UR4, 0x10000, URZ, 0xfc, !UPT ;  /* 0x00010000042c7892 */ /* 0x000fc4000f8efc3f */
[----:B------:R-:W-:-:S12]  /*16d0*/  ULOP3.LUT UR45, UR5, 0x10000, URZ, 0xfc, !UPT ;  /* 0x00010000052d7892 */ /* 0x000fd8000f8efc3f */
.L_x_106:
[----:B------:R-:W-:Y:S01]  /*16e0*/  SHF.L.U32 R0, R69, 0x1f, RZ ;  /* 0x0000001f45007819 */ /* 0x000fe200000006ff */
[----:B------:R-:W-:Y:S02]  /*16f0*/  ULDC UR4, c[0x0][0x28c] ;  /* 0x0000a30000047ab9 */ /* 0x000fe40000000800 */
[----:B------:R-:W-:Y:S01]  /*1700*/  ISETP.LT.AND P1, PT, RZ, UR4, PT ;  /* 0x00000004ff007c0c */ /* 0x000fe2000bf21270 */
[----:B-1----:R-:W1:Y:S02]  /*1710*/  SYNCS.PHASECHK.TRANS64.TRYWAIT P0, [R63+UR42], R0 ;  /* 0x000000003f0075a7 */ /* 0x002e64000800016a */
[----:B-1-34-:R-:W-:Y:S10]  /*1720*/  @!P0 BRA `(.L_x_19) ;  /* 0x0000003c00608947 */ /* 0x01aff40003800000 */
.L_x_127:
[----:B------:R-:W-:Y:S05]  /*1730*/  @P1 BRA `(.L_x_20) ;  /* 0x0000000000401947 */ /* 0x000fea0003800000 */
[----:B-1----:R-:W-:Y:S01]  /*1740*/  MOV R0, 0x0 ;  /* 0x0000000000007802 */ /* 0x002fe20000000f00 */
[----:B------:R-:W-:Y:S01]  /*1750*/  ULDC.64 UR4, c[0x4][0x68] ;  /* 0x01001a0000047ab9 */ /* 0x000fe20000000a00 */
[----:B------:R-:W-:Y:S01]  /*1760*/  ULDC.64 UR6, c[0x4][0x8] ;  /* 0x0100020000067ab9 */ /* 0x000fe20000000a00 */
[----:B------:R-:W-:Y:S01]  /*1770*/  IMAD.U32 R4, RZ, RZ, UR4 ;  /* 0x00000004ff047e24 */ /* 0x000fe2000f8e00ff */
[----:B------:R1:W2:Y:S01]  /*1780*/  LDC.64 R14, c[0x4][R0] ;  /* 0x01000000000e7b82 */ /* 0x0002a20000000a00 */
[----:B------:R-:W-:Y:S01]  /*1790*/  IMAD.U32 R5, RZ, RZ, UR5 ;  /* 0x00000005ff057e24 */ /* 0x000fe2000f8e00ff */
[----:B------:R-:W-:Y:S01]  /*17a0*/  ULDC.64 UR4, c[0x4][0x70] ;  /* 0x01001c0000047ab9 */ /* 0x000fe20000000a00 */
[----:B------:R-:W-:Y:S02]  /*17b0*/  IMAD.U32 R10, RZ, RZ, UR6 ;  /* 0x00000006ff0a7e24 */ /* 0x000fe4000f8e00ff */
[----:B------:R-:W-:Y:S02]  /*17c0*/  IMAD.U32 R6, RZ, RZ, UR4 ;  /* 0x00000004ff067e24 */ /* 0x000fe4000f8e00ff */
[----:B------:R-:W-:-:S02]  /*17d0*/  IMAD.U32 R7, RZ, RZ, UR5 ;  /* 0x00000005ff077e24 */ /* 0x000fc4000f8e00ff */
[----:B------:R-:W-:Y:S02]  /*17e0*/  IMAD.U32 R11, RZ, RZ, UR7 ;  /* 0x00000007ff0b7e24 */ /* 0x000fe4000f8e00ff */
[----:B------:R-:W-:Y:S02]  /*17f0*/  IMAD.MOV.U32 R8, RZ, RZ, 0x1e1 ;  /* 0x000001e1ff087424 */ /* 0x000fe400078e00ff */
[----:B0-----:R-:W-:Y:S02]  /*1800*/  IMAD.MOV.U32 R12, RZ, RZ, 0x1 ;  /* 0x00000001ff0c7424 */ /* 0x001fe400078e00ff */
[----:B-1----:R-:W-:-:S07]  /*1810*/  IMAD.MOV.U32 R13, RZ, RZ, RZ ;  /* 0x000000ffff0d7224 */ /* 0x002fce00078e00ff */
[----:B------:R-:W-:-:S07]  /*1820*/  LEPC R20, `(.L_x_20) ;  /* 0x000000001014794e */ /* 0x000fce0000000000 */
[----:B--2--5:R-:W-:Y:S05]  /*1830*/  CALL.ABS.NOINC R14 ;  /* 0x000000000e007343 */ /* 0x024fea0003c00000 */
.L_x_20:
[----:B-1----:R-:W-:-:S04]  /*1840*/  LOP3.LUT R0, R16, 0x1, RZ, 0xfc, !PT ;  /* 0x0000000110007812 */ /* 0x002fc800078efcff */
[----:B------:R-:W-:-:S13]  /*1850*/  ISETP.NE.AND P0, PT, R0, 0x3, PT ;  /* 0x000000030000780c */ /* 0x000fda0003f05270 */
[----:B------:R-:W-:Y:S05]  /*1860*/  @!P0 BRA `(.L_x_21) ;  /* 0x0000000000048947 */ /* 0x000fea0003800000 */
[----:B------:R-:W-:Y:S01]  /*1870*/  BPT.TRAP 0x1 ;  /* 0x000000040000795c */ /* 0x000fe20000300000 */
.L_x_21:
[----:B------:R-:W-:Y:S02]  /*1880*/  IMAD.U32 R3, RZ, RZ, UR38 ;  /* 0x00000026ff037e24 */ /* 0x000fe4000f8e00ff */
[----:B------:R-:W-:-:S03]  /*1890*/  IMAD.U32 R0, RZ, RZ, UR39 ;  /* 0x00000027ff007e24 */ /* 0x000fc6000f8e00ff */
[----:B------:R-:W-:Y:S02]  /*18a0*/  LEA R3, R3, UR41, 0x3 ;  /* 0x0000002903037c11 */ /* 0x000fe4000f8e18ff */
[----:B------:R-:W-:-:S04]  /*18b0*/  SHF.L.U32 R0, R0, 0x1f, RZ ;  /* 0x0000001f00007819 */ /* 0x000fc800000006ff */
[----:B------:R1:W2:Y:S01]  /*18c0*/  SYNCS.PHASECHK.TRANS64.TRYWAIT P1, [R3+URZ], R0 ;  /* 0x00000000030075a7 */ /* 0x0002a2000802017f */
[----:B------:R-:W-:Y:S05]  /*18d0*/  @!P0 BRA `(.L_x_22) ;  /* 0x0000000000048947 */ /* 0x000fea0003800000 */
[----:B------:R-:W-:Y:S01]  /*18e0*/  BPT.TRAP 0x1 ;  /* 0x000000040000795c */ /* 0x000fe20000300000 */
.L_x_22:
[----:B--2---:R-:W-:Y:S05]  /*18f0*/  @P1 BRA `(.L_x_23) ;  /* 0x0000000000081947 */ /* 0x004fea0003800000 */
[----:B------:R-:W2:Y:S02]  /*1900*/  SYNCS.PHASECHK.TRANS64.TRYWAIT P1, [R3+URZ], R0 ;  /* 0x00000000030075a7 */ /* 0x000ea4000802017f */
[----:B--2---:R-:W-:Y:S05]  /*1910*/  @!P1 BRA `(.L_x_24) ;  /* 0x0000003800f89947 */ /* 0x004fea0003800000 */
.L_x_23:
[----:B------:R-:W-:Y:S05]  /*1920*/  WARPSYNC.ALL ;  /* 0x0000000000007948 */ /* 0x000fea0003800000 */
[----:B------:R-:W-:Y:S01]  /*1930*/  ULEA UR4, UR38, UR45, 0x8 ;  /* 0x0000002d26047291 */ /* 0x000fe2000f8e403f */
[----:B------:R-:W-:Y:S01]  /*1940*/  WARPGROUP.ARRIVE ;  /* 0x00000000000079c5 */ /* 0x000fe20000000000 */
[----:B------:R-:W-:Y:S01]  /*1950*/  ULEA UR6, UR38, UR44, 0x8 ;  /* 0x0000002c26067291 */ /* 0x000fe2000f8e403f */
[----:B-12---:R-:W-:Y:S01]  /*1960*/  IMAD.U32 R0, RZ, RZ, UR43 ;  /* 0x0000002bff007e24 */ /* 0x006fe2000f8e00ff */
[----:B------:R-:W-:Y:S01]  /*1970*/  UMOV UR5, 0x80000020 ;  /* 0x8000002000057882 */ /* 0x000fe20000000000 */
[----:B------:R-:W-:-:S03]  /*1980*/  UMOV UR7, 0x80000020 ;  /* 0x8000002000077882 */ /* 0x000fc60000000000 */
[----:B------:R-:W-:-:S03]  /*1990*/  ISETP.GE.AND P1, PT, R0, 0x1, PT ;  /* 0x000000010000780c */ /* 0x000fc60003f26270 */
[----:B------:R-:W-:Y:S01]  /*19a0*/  IGMMA.64x64x32.S8.S8 R24, gdesc[UR4], RZ, !UPT, gsb0 ;  /* 0x01e00000041879f1 */ /* 0x000fe2000c0410ff */
[----:B------:R-:W-:Y:S02]  /*19b0*/  UIADD3 UR4, UR4, 0x2, URZ ;  /* 0x0000000204047890 */ /* 0x000fe4000fffe03f */
[----:B------:R-:W-:Y:S01]  /*19c0*/  UIADD3 UR6, UR6, 0x2, URZ ;  /* 0x0000000206067890 */ /* 0x000fe2000fffe03f */
[----:B------:R-:W-:Y:S01]  /*19d0*/  UMOV UR5, 0x80000020 ;  /* 0x8000002000057882 */ /* 0x000fe20000000000 */
[----:B------:R-:W-:Y:S01]  /*19e0*/  UMOV UR7, 0x80000020 ;  /* 0x8000002000077882 */ /* 0x000fe20000000000 */
[----:B------:R-:W-:Y:S02]  /*19f0*/  WARPGROUP.DEPBAR.LE gsb0, 0x0 ;  /* 0x00008000000079c5 */ /* 0x000fe40000010000 */
[----:B------:R-:W-:-:S06]  /*1a00*/  WARPGROUP.ARRIVE ;  /* 0x00000000000079c5 */ /* 0x000fcc0000000000 */
[----:B------:R-:W-:Y:S03]  /*1a10*/  IGMMA.64x64x32.S8.S8 R24, gdesc[UR4], R24, gsb0 ;  /* 0x01e00000041879f1 */ /* 0x000fe60008041018 */
[----:B------:R-:W-:Y:S02]  /*1a20*/  WARPGROUP.DEPBAR.LE gsb0, 0x0 ;  /* 0x00008000000079c5 */ /* 0x000fe40000010000 */
[----:B------:R-:W-:Y:S05]  /*1a30*/  @!P1 BRA `(.L_x_25) ;  /* 0x0000000000d49947 */ /* 0x000fea0003800000 */
[----:B------:R-:W-:Y:S01]  /*1a40*/  UIADD3 UR4, UR38, 0x1, URZ ;  /* 0x0000000126047890 */ /* 0x000fe2000fffe03f */
[----:B------:R-:W-:Y:S02]  /*1a50*/  IMAD.U32 R0, RZ, RZ, UR43 ;  /* 0x0000002bff007e24 */ /* 0x000fe4000f8e00ff */
[----:B------:R-:W-:Y:S01]  /*1a60*/  IMAD.U32 R3, RZ, RZ, UR38 ;  /* 0x00000026ff037e24 */ /* 0x000fe2000f8e00ff */
[----:B------:R-:W-:-:S04]  /*1a70*/  UISETP.NE.AND UP0, UPT, UR4, 0x3, UPT ;  /* 0x000000030400788c */ /* 0x000fc8000bf05270 */
[----:B------:R-:W-:Y:S02]  /*1a80*/  USEL UR5, URZ, 0x1, UP0 ;  /* 0x000000013f057887 */ /* 0x000fe40008000000 */
[----:B------:R-:W-:Y:S02]  /*1a90*/  USEL UR8, UR4, URZ, UP0 ;  /* 0x0000003f04087287 */ /* 0x000fe40008000000 */
[----:B------:R-:W-:-:S06]  /*1aa0*/  ULOP3.LUT UR5, UR39, UR5, URZ, 0x3c, !UPT ;  /* 0x0000000527057292 */ /* 0x000fcc000f8e3c3f */
[----:B------:R-:W-:-:S07]  /*1ab0*/  IMAD.U32 R6, RZ, RZ, UR5 ;  /* 0x00000005ff067e24 */ /* 0x000fce000f8e00ff */
.L_x_32:
[----:B------:R-:W-:Y:S05]  /*1ac0*/  @!P0 BRA `(.L_x_26) ;  /* 0x0000000000048947 */ /* 0x000fea0003800000 */
[----:B------:R-:W-:Y:S01]  /*1ad0*/  BPT.TRAP 0x1 ;  /* 0x000000040000795c */ /* 0x000fe20000300000 */
.L_x_26:
[----:B------:R-:W-:Y:S01]  /*1ae0*/  ULEA UR4, UR8, UR41, 0x3 ;  /* 0x0000002908047291 */ /* 0x000fe2000f8e183f */
[----:B------:R-:W-:-:S08]  /*1af0*/  SHF.L.U32 R4, R6, 0x1f, RZ ;  /* 0x0000001f06047819 */ /* 0x000fd000000006ff */
[----:B------:R1:W2:Y:S01]  /*1b00*/  SYNCS.PHASECHK.TRANS64.TRYWAIT P1, [UR4], R4 ;  /* 0x00000004ff0075a7 */ /* 0x0002a20008020144 */
[----:B------:R-:W-:Y:S05]  /*1b10*/  @!P0 BRA `(.L_x_27) ;  /* 0x0000000000048947 */ /* 0x000fea0003800000 */
[----:B------:R-:W-:Y:S01]  /*1b20*/  BPT.TRAP 0x1 ;  /* 0x000000040000795c */ /* 0x000fe20000300000 */
.L_x_27:
[----:B--2---:R-:W-:Y:S05]  /*1b30*/  @P1 BRA `(.L_x_28) ;  /* 0x0000000000081947 */ /* 0x004fea0003800000 */
[----:B------:R-:W2:Y:S02]  /*1b40*/  SYNCS.PHASECHK.TRANS64.TRYWAIT P1, [UR4], R4 ;  /* 0x00000004ff0075a7 */ /* 0x000ea40008020144 */
[----:B--2---:R-:W-:Y:S05]  /*1b50*/  @!P1 BRA `(.L_x_29) ;  /* 0x00000038007c9947 */ /* 0x004fea0003800000 */
.L_x_28:
[----:B------:R-:W-:Y:S01]  /*1b60*/  ULEA UR4, UR8, UR45, 0x8 ;  /* 0x0000002d08047291 */ /* 0x000fe2000f8e403f */
[----:B------:R-:W-:Y:S01]  /*1b70*/  WARPGROUP.ARRIVE ;  /* 0x00000000000079c5 */ /* 0x000fe20000000000 */
[----:B------:R-:W-:Y:S01]  /*1b80*/  ULEA UR6, UR8, UR44, 0x8 ;  /* 0x0000002c08067291 */ /* 0x000fe2000f8e403f */
[----:B------:R-:W-:Y:S01]  /*1b90*/  UMOV UR5, 0x80000020 ;  /* 0x8000002000057882 */ /* 0x000fe20000000000 */
[----:B------:R-:W-:-:S07]  /*1ba0*/  UMOV UR7, 0x80000020 ;  /* 0x8000002000077882 */ /* 0x000fce0000000000 */
[----:B------:R-:W-:Y:S01]  /*1bb0*/  IGMMA.64x64x32.S8.S8 R24, gdesc[UR4], R24, gsb0 ;  /* 0x01e00000041879f1 */ /* 0x000fe20008041018 */
        /* <DEDUP_REMOVED lines=9> */
[----:B------:R-:W-:Y:S01]  /*1c50*/  BPT.TRAP 0x1 ;  /* 0x000000040000795c */ /* 0x000fe20000300000 */
.L_x_30:
[----:B------:R-:W-:-:S13]  /*1c60*/  ISETP.NE.AND P1, PT, R57, RZ, PT ;  /* 0x000000ff3900720c */ /* 0x000fda0003f25270 */
[----:B-12---:R-:W-:-:S05]  /*1c70*/  @P1 LEA R4, R3, UR41, 0x3 ;  /* 0x0000002903041c11 */ /* 0x006fca000f8e18ff */
[----:B------:R-:W-:-:S05]  /*1c80*/  @P1 VIADD R5, R4, 0x18 ;  /* 0x0000001804051836 */ /* 0x000fca0000000000 */
[----:B------:R-:W-:-:S04]  /*1c90*/  @P1 PRMT R5, R56, 0x654, R5 ;  /* 0x0000065438051816 */ /* 0x000fc80000000005 */
[----:B------:R1:W-:Y:S01]  /*1ca0*/  @P1 SYNCS.ARRIVE.TRANS64.RED.A1T0 RZ, [R5+URZ], RZ ;  /* 0x000000ff05ff19a7 */ /* 0x0003e2000810043f */
[----:B------:R-:W-:-:S13]  /*1cb0*/  ISETP.GT.U32.AND P1, PT, R16, 0x1, PT ;  /* 0x000000011000780c */ /* 0x000fda0003f24070 */
[----:B-1----:R-:W-:Y:S05]  /*1cc0*/  @P1 BRA `(.L_x_31) ;  /* 0x0000000000041947 */ /* 0x002fea0003800000 */
[----:B------:R-:W-:Y:S01]  /*1cd0*/  BPT.TRAP 0x1 ;  /* 0x000000040000795c */ /* 0x000fe20000300000 */
.L_x_31:
[----:B------:R-:W-:Y:S01]  /*1ce0*/  UIADD3 UR8, UR8, 0x1, URZ ;  /* 0x0000000108087890 */ /* 0x000fe2000fffe03f */
[C---:B------:R-:W-:Y:S01]  /*1cf0*/  ISETP.GT.AND P2, PT, R0.reuse, 0x1, PT ;  /* 0x000000010000780c */ /* 0x040fe20003f44270 */
[----:B------:R-:W-:Y:S02]  /*1d00*/  VIADD R3, R3, 0x1 ;  /* 0x0000000103037836 */ /* 0x000fe40000000000 */
[----:B------:R-:W-:Y:S01]  /*1d10*/  UISETP.NE.AND UP0, UPT, UR8, 0x3, UPT ;  /* 0x000000030800788c */ /* 0x000fe2000bf05270 */
[----:B------:R-:W-:Y:S02]  /*1d20*/  VIADD R0, R0, 0xffffffff ;  /* 0xffffffff00007836 */ /* 0x000fe40000000000 */
[C---:B------:R-:W-:Y:S01]  /*1d30*/  ISETP.NE.AND P1, PT, R3.reuse, 0x3, PT ;  /* 0x000000030300780c */ /* 0x040fe20003f25270 */
[----:B------:R-:W-:Y:S02]  /*1d40*/  USEL UR4, URZ, 0x1, UP0 ;  /* 0x000000013f047887 */ /* 0x000fe40008000000 */
[----:B------:R-:W-:Y:S01]  /*1d50*/  USEL UR8, UR8, URZ, UP0 ;  /* 0x0000003f08087287 */ /* 0x000fe20008000000 */
[----:B------:R-:W-:-:S03]  /*1d60*/  SEL R3, R3, RZ, P1 ;  /* 0x000000ff03037207 */ /* 0x000fc60000800000 */
[----:B------:R-:W-:Y:S01]  /*1d70*/  LOP3.LUT R6, R6, UR4, RZ, 0x3c, !PT ;  /* 0x0000000406067c12 */ /* 0x000fe2000f8e3cff */
[----:B------:R-:W-:Y:S07]  /*1d80*/  @P2 BRA `(.L_x_32) ;  /* 0xfffffffc004c2947 */ /* 0x000fee000383ffff */
.L_x_25:
[----:B------:R-:W1:Y:S01]  /*1d90*/  LDC R0, c[0x0][0x28c] ;  /* 0x0000a300ff007b82 */ /* 0x000e620000000800 */
[----:B------:R2:W-:Y:S01]  /*1da0*/  SYNCS.ARRIVE.TRANS64.A1T0 RZ, [R64+UR47], RZ ;  /* 0x000000ff40ff79a7 */ /* 0x0005e2000810002f */
[----:B-1----:R-:W-:-:S13]  /*1db0*/  ISETP.GE.AND P1, PT, R0, 0x1, PT ;  /* 0x000000010000780c */ /* 0x002fda0003f26270 */
[----:B--2---:R-:W-:Y:S05]  /*1dc0*/  @!P1 BRA `(.L_x_33) ;  /* 0x0000000000449947 */ /* 0x004fea0003800000 */
[----:B------:R-:W-:Y:S05]  /*1dd0*/  @!P0 BRA `(.L_x_34) ;  /* 0x0000000000048947 */ /* 0x000fea0003800000 */
[----:B------:R-:W-:Y:S01]  /*1de0*/  BPT.TRAP 0x1 ;  /* 0x000000040000795c */ /* 0x000fe20000300000 */
.L_x_34:
[----:B------:R-:W-:-:S13]  /*1df0*/  ISETP.NE.AND P0, PT, R57, RZ, PT ;  /* 0x000000ff3900720c */ /* 0x000fda0003f05270 */
[----:B------:R-:W-:-:S05]  /*1e00*/  VOTEU.ANY UP0, P0 ;  /* 0x00000000003f7886 */ /* 0x000fca0000000100 */
[----:B------:R-:W-:-:S06]  /*1e10*/  @UP0 UIADD3 UR4, UR43, UR38, URZ ;  /* 0x000000262b040290 */ /* 0x000fcc000fffe03f */
[----:B------:R-:W-:Y:S02]  /*1e20*/  IMAD.U32 R4, RZ, RZ, UR4 ;  /* 0x00000004ff047e24 */ /* 0x000fe4000f8e00ff */
[----:B------:R-:W-:Y:S02]  /*1e30*/  IMAD.U32 R3, RZ, RZ, UR4 ;  /* 0x00000004ff037e24 */ /* 0x000fe4000f8e00ff */
[----:B------:R-:W-:-:S05]  /*1e40*/  @P0 IMAD.WIDE.U32 R4, R4, -0x55555555, RZ ;  /* 0xaaaaaaab04040825 */ /* 0x000fca00078e00ff */
[----:B------:R-:W-:-:S05]  /*1e50*/  @P0 SHF.R.U32.HI R0, RZ, 0x1, R5 ;  /* 0x00000001ff000819 */ /* 0x000fca0000011605 */
[----:B------:R-:W-:-:S05]  /*1e60*/  @P0 IMAD R0, R0, -0x3, R3 ;  /* 0xfffffffd00000824 */ /* 0x000fca00078e0203 */
[----:B------:R-:W-:-:S05]  /*1e70*/  @P0 LEA R0, R0, UR41, 0x3 ;  /* 0x0000002900000c11 */ /* 0x000fca000f8e18ff */
[----:B------:R-:W-:-:S05]  /*1e80*/  @P0 VIADD R3, R0, 0x18 ;  /* 0x0000001800030836 */ /* 0x000fca0000000000 */
[----:B------:R-:W-:-:S04]  /*1e90*/  @P0 PRMT R3, R56, 0x654, R3 ;  /* 0x0000065438030816 */ /* 0x000fc80000000003 */
[----:B------:R1:W-:Y:S01]  /*1ea0*/  @P0 SYNCS.ARRIVE.TRANS64.RED.A1T0 RZ, [R3+URZ], RZ ;  /* 0x000000ff03ff09a7 */ /* 0x0003e2000810043f */
[----:B------:R-:W-:-:S13]  /*1eb0*/  ISETP.GT.U32.AND P0, PT, R16, 0x1, PT ;  /* 0x000000011000780c */ /* 0x000fda0003f04070 */
[----:B-1----:R-:W-:Y:S05]  /*1ec0*/  @P0 BRA `(.L_x_33) ;  /* 0x0000000000040947 */ /* 0x002fea0003800000 */
[----:B------:R-:W-:Y:S01]  /*1ed0*/  BPT.TRAP 0x1 ;  /* 0x000000040000795c */ /* 0x000fe20000300000 */
.L_x_33:
[----:B------:R-:W-:Y:S01]  /*1ee0*/  SHF.L.U32 R0, R69, 0x1f, RZ ;  /* 0x0000001f45007819 */ /* 0x000fe200000006ff */
[----:B------:R-:W-:Y:S01]  /*1ef0*/  UIADD3 UR38, UR46, UR38, URZ ;  /* 0x000000262e267290 */ /* 0x000fe2000fffe03f */
[----:B------:R-:W1:Y:S01]  /*1f00*/  LDC R15, c[0x0][0x288] ;  /* 0x0000a200ff0f7b82 */ /* 0x000e620000000800 */
[----:B------:R-:W-:Y:S01]  /*1f10*/  UISETP.GE.U32.AND UP1, UPT, UR46, 0x3, UPT ;  /* 0x000000032e00788c */ /* 0x000fe2000bf26070 */
[----:B------:R-:W-:Y:S01]  /*1f20*/  IMAD.SHL.U32 R8, R62, 0x2, RZ ;  /* 0x000000023e087824 */ /* 0x000fe200078e00ff */
[----:B------:R-:W-:Y:S02]  /*1f30*/  UISETP.GT.U32.AND UP0, UPT, UR38, 0x2, UPT ;  /* 0x000000022600788c */ /* 0x000fe4000bf04070 */
[----:B------:R-:W-:Y:S02]  /*1f40*/  UIMAD.WIDE.U32 UR4, UR38, -0x55555555, URZ ;  /* 0xaaaaaaab260478a5 */ /* 0x000fe4000f8e003f */
[----:B------:R-:W-:Y:S01]  /*1f50*/  UISETP.LT.U32.AND UP0, UPT, UR46, 0x3, UP0 ;  /* 0x000000032e00788c */ /* 0x000fe20008701070 */
[----:B------:R-:W2:Y:S01]  /*1f60*/  SYNCS.PHASECHK.TRANS64.TRYWAIT P0, [R63+UR42+0x10], R0 ;  /* 0x000010003f0075a7 */ /* 0x000ea2000800016a */
[----:B------:R-:W-:Y:S01]  /*1f70*/  USHF.R.U32.HI UR4, URZ, 0x1, UR5 ;  /* 0x000000013f047899 */ /* 0x000fe20008011605 */
[----:B------:R-:W-:Y:S01]  /*1f80*/  SHF.R.S32.HI R9, RZ, 0x1f, R8 ;  /* 0x0000001fff097819 */ /* 0x000fe20000011408 */
[----:B------:R-:W-:-:S02]  /*1f90*/  USEL UR6, URZ, 0x1, !UP0 ;  /* 0x000000013f067887 */ /* 0x000fc4000c000000 */
[----:B------:R-:W-:Y:S02]  /*1fa0*/  UIMAD UR38, UR4, -0x3, UR38 ;  /* 0xfffffffd042678a4 */ /* 0x000fe4000f8e0226 */
[----:B------:R-:W-:-:S04]  /*1fb0*/  ULOP3.LUT UR39, UR39, UR6, URZ, 0x3c, !UPT ;  /* 0x0000000627277292 */ /* 0x000fc8000f8e3c3f */
[----:B------:R-:W-:Y:S01]  /*1fc0*/  @UP1 ULOP3.LUT UR39, UR39, 0x1, UR4, 0x78, !UPT ;  /* 0x0000000127271892 */ /* 0x000fe2000f8e7804 */
[----:B-12---:R-:W-:Y:S11]  /*1fd0*/  @!P0 BRA `(.L_x_35) ;  /* 0x0000003400748947 */ /* 0x006ff60003800000 */
.L_x_128:
[----:B-1----:R-:W-:Y:S01]  /*1fe0*/  IMAD.SHL.U32 R0, R19, 0x40, RZ ;  /* 0x0000004013007824 */ /* 0x002fe200078e00ff */
[----:B------:R-:W-:Y:S01]  /*1ff0*/  ULDC UR6, c[0x0][0x284] ;  /* 0x0000a10000067ab9 */ /* 0x000fe20000000800 */
[----:B------:R-:W-:Y:S01]  /*2000*/  IMAD.SHL.U32 R22, R22, 0x40, RZ ;  /* 0x0000004016167824 */ /* 0x000fe200078e00ff */
[----:B------:R-:W-:Y:S01]  /*2010*/  SHF.R.S32.HI R71, RZ, 0x1f, R2 ;  /* 0x0000001fff477819 */ /* 0x000fe20000011402 */
[----:B------:R-:W-:Y:S01]  /*2020*/  ULDC.64 UR4, c[0x0][0x5d0] ;  /* 0x0001740000047ab9 */ /* 0x000fe20000000a00 */
[----:B------:R-:W-:Y:S01]  /*2030*/  ISETP.GE.AND P0, PT, R0, UR6, PT ;  /* 0x0000000600007c0c */ /* 0x000fe2000bf06270 */
[----:B------:R-:W-:Y:S01]  /*2040*/  IMAD.WIDE.U32 R4, R2, UR4, R8 ;  /* 0x0000000402047c25 */ /* 0x000fe2000f8e0008 */
[----:B------:R-:W-:Y:S02]  /*2050*/  SHF.R.S32.HI R70, RZ, 0x1f, R22 ;  /* 0x0000001fff467819 */ /* 0x000fe40000011416 */
[C---:B------:R-:W-:Y:S01]  /*2060*/  ISETP.GE.OR P0, PT, R22.reuse, R15, P0 ;  /* 0x0000000f1600720c */ /* 0x040fe20000706670 */
[----:B------:R-:W-:Y:S01]  /*2070*/  IMAD R3, R71, UR4, RZ ;  /* 0x0000000447037c24 */ /* 0x000fe2000f8e02ff */
[----:B------:R-:W-:-:S03]  /*2080*/  IADD3 R4, P1, R22, R4, RZ ;  /* 0x0000000416047210 */ /* 0x000fc60007f3e0ff */
[----:B------:R-:W-:-:S05]  /*2090*/  IMAD R3, R2, UR5, R3 ;  /* 0x0000000502037c24 */ /* 0x000fca000f8e0203 */
[----:B------:R-:W-:-:S03]  /*20a0*/  IADD3.X R5, R70, R5, R3, P1, !PT ;  /* 0x0000000546057210 */ /* 0x000fc60000ffe403 */
[----:B------:R-:W-:Y:S05]  /*20b0*/  @P0 BRA `(.L_x_36) ;  /* 0x0000001c00200947 */ /* 0x000fea0003800000 */
[----:B------:R-:W1:Y:S01]  /*20c0*/  LDC.64 R10, c[0x0][0x5c8] ;  /* 0x00017200ff0a7b82 */ /* 0x000e620000000a00 */
[----:B0-----:R-:W-:Y:S01]  /*20d0*/  IMAD.WIDE R12, R19, 0x40, R60 ;  /* 0x00000040130c7825 */ /* 0x001fe200078e023c */
[----:B------:R-:W-:Y:S01]  /*20e0*/  ULDC.64 UR4, c[0x0][0x5c0] ;  /* 0x0001700000047ab9 */ /* 0x000fe20000000a00 */
[----:B------:R-:W-:Y:S02]  /*20f0*/  BSSY B0, `(.L_x_36) ;  /* 0x00001c4000007945 */ /* 0x000fe40003800000 */
[----:B------:R-:W-:Y:S02]  /*2100*/  IMAD.IADD R72, R67, 0x1, -R0 ;  /* 0x0000000143487824 */ /* 0x000fe400078e0a00 */
[-C--:B-1----:R-:W-:Y:S02]  /*2110*/  IMAD R3, R13, R10.reuse, RZ ;  /* 0x0000000a0d037224 */ /* 0x082fe400078e02ff */
[----:B------:R-:W-:-:S04]  /*2120*/  IMAD.WIDE.U32 R4, R12, R10, R4 ;  /* 0x0000000a0c047225 */ /* 0x000fc800078e0004 */
[----:B------:R-:W-:Y:S01]  /*2130*/  IMAD R3, R12, R11, R3 ;  /* 0x0000000b0c037224 */ /* 0x000fe200078e0203 */
[----:B------:R-:W-:-:S03]  /*2140*/  IADD3 R6, P0, R4, UR4, RZ ;  /* 0x0000000404067c10 */ /* 0x000fc6000ff1e0ff */
[----:B------:R-:W-:Y:S01]  /*2150*/  IMAD.IADD R3, R5, 0x1, R3 ;  /* 0x0000000105037824 */ /* 0x000fe200078e0203 */
[----:B------:R-:W-:-:S04]  /*2160*/  LEA R4, P1, R10, R6, 0x3 ;  /* 0x000000060a047211 */ /* 0x000fc800078218ff */
[----:B------:R-:W-:Y:S01]  /*2170*/  IADD3.X R7, R3, UR5, RZ, P0, !PT ;  /* 0x0000000503077c10 */ /* 0x000fe200087fe4ff */
[----:B------:R-:W-:Y:S01]  /*2180*/  IMAD R3, R62, -0x2, R15 ;  /* 0xfffffffe3e037824 */ /* 0x000fe200078e020f */
[----:B-----5:R-:W-:Y:S02]  /*2190*/  ISETP.NE.AND P0, PT, R59, RZ, PT ;  /* 0x000000ff3b00720c */ /* 0x020fe40003f05270 */
[----:B------:R-:W-:Y:S01]  /*21a0*/  LEA.HI.X R5, R10, R7, R11, 0x3, P1 ;  /* 0x000000070a057211 */ /* 0x000fe200008f1c0b */
[----:B------:R-:W-:-:S10]  /*21b0*/  IMAD.IADD R73, R3, 0x1, -R22 ;  /* 0x0000000103497824 */ /* 0x000fd400078e0a16 */
[----:B------:R-:W-:Y:S05]  /*21c0*/  @!P0 BRA `(.L_x_37) ;  /* 0x0000001400188947 */ /* 0x000fea0003800000 */
[----:B------:R-:W0:Y:S01]  /*21d0*/  LDC.64 R14, c[0x0][0x5b0] ;  /* 0x00016c00ff0e7b82 */ /* 0x000e220000000a00 */
[----:B------:R-:W-:Y:S01]  /*21e0*/  ULDC.64 UR4, c[0x0][0x5b8] ;  /* 0x00016e0000047ab9 */ /* 0x000fe20000000a00 */
[----:B------:R-:W-:Y:S01]  /*21f0*/  ISETP.GE.AND P3, PT, R73, 0x1, PT ;  /* 0x000000014900780c */ /* 0x000fe20003f66270 */
[----:B------:R-:W-:Y:S01]  /*2200*/  IMAD.WIDE.U32 R8, R2, UR4, R8 ;  /* 0x0000000402087c25 */ /* 0x000fe2000f8e0008 */
[----:B------:R-:W-:Y:S02]  /*2210*/  BSSY B1, `(.L_x_38) ;  /* 0x000000e000017945 */ /* 0x000fe40003800000 */
[----:B------:R-:W-:Y:S01]  /*2220*/  ISETP.LT.OR P1, PT, R72, 0x1, !P3 ;  /* 0x000000014800780c */ /* 0x000fe20005f21670 */
[----:B------:R-:W-:Y:S01]  /*2230*/  IMAD R3, R71, UR4, RZ ;  /* 0x0000000447037c24 */ /* 0x000fe2000f8e02ff */
[----:B------:R-:W1:Y:S01]  /*2240*/  LDC.64 R20, c[0x0][0x5a8] ;  /* 0x00016a00ff147b82 */ /* 0x000e620000000a00 */
[----:B------:R-:W-:Y:S02]  /*2250*/  IADD3 R10, P0, R22, R8, RZ ;  /* 0x00000008160a7210 */ /* 0x000fe40007f1e0ff */
[----:B------:R-:W-:-:S05]  /*2260*/  IMAD R3, R2, UR5, R3 ;  /* 0x0000000502037c24 */ /* 0x000fca000f8e0203 */
[----:B------:R-:W-:Y:S01]  /*2270*/  IADD3.X R11, R70, R9, R3, P0, !PT ;  /* 0x00000009460b7210 */ /* 0x000fe200007fe403 */
[-C--:B0-----:R-:W-:Y:S02]  /*2280*/  IMAD R0, R13, R14.reuse, RZ ;  /* 0x0000000e0d007224 */ /* 0x081fe400078e02ff */
[----:B------:R-:W-:-:S04]  /*2290*/  IMAD.WIDE.U32 R2, R12, R14, R10 ;  /* 0x0000000e0c027225 */ /* 0x000fc800078e000a */
[----:B------:R-:W-:Y:S01]  /*22a0*/  IMAD R19, R12, R15, R0 ;  /* 0x0000000f0c137224 */ /* 0x000fe200078e0200 */
[----:B-1----:R-:W-:-:S04]  /*22b0*/  IADD3 R2, P0, R2, R20, RZ ;  /* 0x0000001402027210 */ /* 0x002fc80007f1e0ff */
[----:B------:R-:W-:Y:S01]  /*22c0*/  IADD3.X R3, R21, R3, R19, P0, !PT ;  /* 0x0000000315037210 */ /* 0x000fe200007fe413 */
[----:B------:R-:W-:Y:S08]  /*22d0*/  @P1 BRA `(.L_x_39) ;  /* 0x0000000000041947 */ /* 0x000ff00003800000 */
[----:B------:R0:W5:Y:S02]  /*22e0*/  LDG.E.U8 R68, desc[UR36][R2.64] ;  /* 0x0000002402447981 */ /* 0x000164000c1e1100 */
.L_x_39:
[----:B------:R-:W-:Y:S05]  /*22f0*/  BSYNC B1 ;  /* 0x0000000000017941 */ /* 0x000fea0003800000 */
.L_x_38:
[----:B-----5:R-:W-:Y:S01]  /*2300*/  LOP3.LUT R0, R68, 0xffff, RZ, 0xc0, !PT ;  /* 0x0000ffff44007812 */ /* 0x020fe200078ec0ff */
[C---:B------:R-:W-:Y:S01]  /*2310*/  IMAD.SHL.U32 R8, R14.reuse, 0x8, RZ ;  /* 0x000000080e087824 */ /* 0x040fe200078e00ff */
[----:B------:R-:W-:Y:S01]  /*2320*/  SHF.L.U64.HI R9, R14, 0x3, R15 ;  /* 0x000000030e097819 */ /* 0x000fe2000001020f */
[----:B------:R-:W-:Y:S01]  /*2330*/  BSSY B1, `(.L_x_40) ;  /* 0x000000e000017945 */ /* 0x000fe20003800000 */
[----:B------:R-:W-:Y:S02]  /*2340*/  PRMT R0, R0, 0x8880, RZ ;  /* 0x0000888000007816 */ /* 0x000fe400000000ff */
[----:B------:R-:W-:Y:S01]  /*2350*/  ISETP.GE.AND P2, PT, R73, 0x2, PT ;  /* 0x000000024900780c */ /* 0x000fe20003f46270 */
[----:B------:R-:W-:-:S03]  /*2360*/  IMAD.WIDE.U32 R8, R12, R14, R8 ;  /* 0x0000000e0c087225 */ /* 0x000fc600078e0008 */
[----:B------:R-:W-:Y:S01]  /*2370*/  ISETP.LT.OR P0, PT, R72, 0x1, !P2 ;  /* 0x000000014800780c */ /* 0x000fe20005701670 */
[----:B------:R-:W-:Y:S01]  /*2380*/  IMAD R13, R0, R59, RZ ;  /* 0x0000003b000d7224 */ /* 0x000fe200078e02ff */
[----:B------:R-:W-:Y:S01]  /*2390*/  IADD3 R8, P4, P5, R10, R20, R8 ;  /* 0x000000140a087210 */ /* 0x000fe20007d9e008 */
[----:B------:R-:W-:Y:S02]  /*23a0*/  IMAD.IADD R12, R19, 0x1, R9 ;  /* 0x00000001130c7824 */ /* 0x000fe400078e0209 */
[----:B------:R-:W-:-:S05]  /*23b0*/  @!P1 IMAD R15, R24, R58, R13 ;  /* 0x0000003a180f9224 */ /* 0x000fca00078e020d */
[----:B------:R1:W-:Y:S03]  /*23c0*/  @!P1 STG.E.U8 desc[UR36][R6.64], R15 ;  /* 0x0000000f06009986 */ /* 0x0003e6000c101124 */
[----:B------:R-:W-:Y:S05]  /*23d0*/  @P0 BRA `(.L_x_41) ;  /* 0x00000000000c0947 */ /* 0x000fea0003800000 */
[----:B------:R-:W2:Y:S02]  /*23e0*/  LDG.E.U8 R68, desc[UR36][R2.64+0x1] ;  /* 0x0000012402447981 */ /* 0x000ea4000c1e1100 */
[----:B--2---:R-:W-:-:S05]  /*23f0*/  PRMT R0, R68, 0x8880, RZ ;  /* 0x0000888044007816 */ /* 0x004fca00000000ff */
[----:B------:R-:W-:-:S07]  /*2400*/  IMAD R13, R0, R59, RZ ;  /* 0x0000003b000d7224 */ /* 0x000fce00078e02ff */
.L_x_41:
[----:B------:R-:W-:Y:S05]  /*2410*/  BSYNC B1 ;  /* 0x0000000000017941 */ /* 0x000fea0003800000 */
.L_x_40:
[C---:B------:R-:W-:Y:S01]  /*2420*/  ISETP.LT.OR P3, PT, R72.reuse, 0x9, !P3 ;  /* 0x000000094800780c */ /* 0x040fe20005f61670 */
[----:B------:R-:W-:Y:S01]  /*2430*/  @!P0 IMAD R25, R25, R58, R13 ;  /* 0x0000003a19198224 */ /* 0x000fe200078e020d */
[----:B------:R-:W-:Y:S01]  /*2440*/  ISETP.GE.AND P1, PT, R73, 0x9, PT ;  /* 0x000000094900780c */ /* 0x000fe20003f26270 */
[----:B------:R-:W-:Y:S01]  /*2450*/  BSSY B1, `(.L_x_42) ;  /* 0x000000b000017945 */ /* 0x000fe20003800000 */
[----:B------:R-:W-:Y:S02]  /*2460*/  IADD3.X R9, R11, R21, R12, P4, P5 ;  /* 0x000000150b097210 */ /* 0x000fe400027ea40c */
[----:B------:R2:W-:Y:S01]  /*2470*/  @!P0 STG.E.U8 desc[UR36][R6.64+0x1], R25 ;  /* 0x0000011906008986 */ /* 0x0005e2000c101124 */
[----:B------:R-:W-:Y:S02]  /*2480*/  ISETP.GE.AND P0, PT, R73, 0xa, PT ;  /* 0x0000000a4900780c */ /* 0x000fe40003f06270 */
[C---:B------:R-:W-:Y:S02]  /*2490*/  ISETP.LT.OR P2, PT, R72.reuse, 0x9, !P2 ;  /* 0x000000094800780c */ /* 0x040fe40005741670 */
[----:B------:R-:W-:-:S02]  /*24a0*/  ISETP.LT.OR P5, PT, R72, 0x1, !P1 ;  /* 0x000000014800780c */ /* 0x000fc40004fa1670 */
[----:B------:R-:W-:Y:S01]  /*24b0*/  ISETP.LT.OR P4, PT, R72, 0x1, !P0 ;  /* 0x000000014800780c */ /* 0x000fe20004781670 */
[----:B------:R-:W-:-:S12]  /*24c0*/  @P3 BRA `(.L_x_43) ;  /* 0x00000000000c3947 */ /* 0x000fd80003800000 */
[----:B------:R-:W3:Y:S02]  /*24d0*/  LDG.E.U8 R68, desc[UR36][R8.64] ;  /* 0x0000002408447981 */ /* 0x000ee4000c1e1100 */
[----:B---3--:R-:W-:-:S05]  /*24e0*/  PRMT R0, R68, 0x8880, RZ ;  /* 0x0000888044007816 */ /* 0x008fca00000000ff */
[----:B------:R-:W-:-:S07]  /*24f0*/  IMAD R13, R0, R59, RZ ;  /* 0x0000003b000d7224 */ /* 0x000fce00078e02ff */
.L_x_43:
[----:B------:R-:W-:Y:S05]  /*2500*/  BSYNC B1 ;  /* 0x0000000000017941 */ /* 0x000fea0003800000 */
.L_x_42:
[----:B------:R-:W-:Y:S01]  /*2510*/  @!P3 IMAD R11, R26, R58, R13 ;  /* 0x0000003a1a0bb224 */ /* 0x000fe200078e020d */
[----:B------:R-:W-:Y:S04]  /*2520*/  BSSY B1, `(.L_x_44) ;  /* 0x0000006000017945 */ /* 0x000fe80003800000 */
[----:B------:R3:W-:Y:S01]  /*2530*/  @!P3 STG.E.U8 desc[UR36][R4.64], R11 ;  /* 0x0000000b0400b986 */ /* 0x0007e2000c101124 */
[----:B------:R-:W-:Y:S05]  /*2540*/  @P2 BRA `(.L_x_45) ;  /* 0x00000000000c2947 */ /* 0x000fea0003800000 */
[----:B------:R-:W4:Y:S02]  /*2550*/  LDG.E.U8 R68, desc[UR36][R8.64+0x1] ;  /* 0x0000012408447981 */ /* 0x000f24000c1e1100 */
[----:B----4-:R-:W-:-:S05]  /*2560*/  PRMT R0, R68, 0x8880, RZ ;  /* 0x0000888044007816 */ /* 0x010fca00000000ff */
[----:B------:R-:W-:-:S07]  /*2570*/  IMAD R13, R0, R59, RZ ;  /* 0x0000003b000d7224 */ /* 0x000fce00078e02ff */
.L_x_45:
[----:B------:R-:W-:Y:S05]  /*2580*/  BSYNC B1 ;  /* 0x0000000000017941 */ /* 0x000fea0003800000 */
.L_x_44:
[----:B------:R-:W-:Y:S01]  /*2590*/  @!P2 IMAD R27, R27, R58, R13 ;  /* 0x0000003a1b1ba224 */ /* 0x000fe200078e020d */
[----:B------:R-:W-:Y:S04]  /*25a0*/  BSSY B1, `(.L_x_46) ;  /* 0x0000006000017945 */ /* 0x000fe80003800000 */
[----:B------:R4:W-:Y:S01]  /*25b0*/  @!P2 STG.E.U8 desc[UR36][R4.64+0x1], R27 ;  /* 0x0000011b0400a986 */ /* 0x0009e2000c101124 */
[----:B------:R-:W-:Y:S05]  /*25c0*/  @P5 BRA `(.L_x_47) ;  /* 0x00000000000c5947 */ /* 0x000fea0003800000 */
[----:B------:R-:W5:Y:S02]  /*25d0*/  LDG.E.U8 R68, desc[UR36][R2.64+0x8] ;  /* 0x0000082402447981 */ /* 0x000f64000c1e1100 */
[----:B-----5:R-:W-:-:S05]  /*25e0*/  PRMT R0, R68, 0x8880, RZ ;  /* 0x0000888044007816 */ /* 0x020fca00000000ff */
[----:B------:R-:W-:-:S07]  /*25f0*/  IMAD R13, R0, R59, RZ ;  /* 0x0000003b000d7224 */ /* 0x000fce00078e02ff */
.L_x_47:
[----:B------:R-:W-:Y:S05]  /*2600*/  BSYNC B1 ;  /* 0x0000000000017941 */ /* 0x000fea0003800000 */
.L_x_46:
[----:B---3--:R-:W-:Y:S01]  /*2610*/  @!P5 IMAD R11, R28, R58, R13 ;  /* 0x0000003a1c0bd224 */ /* 0x008fe200078e020d */
[----:B------:R-:W-:Y:S04]  /*2620*/  BSSY B1, `(.L_x_48) ;  /* 0x0000006000017945 */ /* 0x000fe80003800000 */
[----:B------:R3:W-:Y:S01]  /*2630*/  @!P5 STG.E.U8 desc[UR36][R6.64+0x8], R11 ;  /* 0x0000080b0600d986 */ /* 0x0007e2000c101124 */
[----:B------:R-:W-:Y:S05]  /*2640*/  @P4 BRA `(.L_x_49) ;  /* 0x00000000000c4947 */ /* 0x000fea0003800000 */
[----:B------:R-:W5:Y:S02]  /*2650*/  LDG.E.U8 R68, desc[UR36][R2.64+0x9] ;  /* 0x0000092402447981 */ /* 0x000f64000c1e1100 */
[----:B-----5:R-:W-:-:S05]  /*2660*/  PRMT R0, R68, 0x8880, RZ ;  /* 0x0000888044007816 */ /* 0x020fca00000000ff */
[----:B------:R-:W-:-:S07]  /*2670*/  IMAD R13, R0, R59, RZ ;  /* 0x0000003b000d7224 */ /* 0x000fce00078e02ff */
.L_x_49:
[----:B------:R-:W-:Y:S05]  /*2680*/  BSYNC B1 ;  /* 0x0000000000017941 */ /* 0x000fea0003800000 */
.L_x_48:
[C---:B------:R-:W-:Y:S01]  /*2690*/  ISETP.LT.OR P1, PT, R72.reuse, 0x9, !P1 ;  /* 0x000000094800780c */ /* 0x040fe20004f21670 */
[----:B------:R-:W-:Y:S01]  /*26a0*/  @!P4 IMAD R29, R29, R58, R13 ;  /* 0x0000003a1d1dc224 */ /* 0x000fe200078e020d */
[C---:B------:R-:W-:Y:S01]  /*26b0*/  ISETP.GE.AND P3, PT, R73.reuse, 0x11, PT ;  /* 0x000000114900780c */ /* 0x040fe20003f66270 */
[----:B------:R-:W-:Y:S01]  /*26c0*/  BSSY B1, `(.L_x_50) ;  /* 0x000000a000017945 */ /* 0x000fe20003800000 */
[----:B------:R-:W-:Y:S02]  /*26d0*/  ISETP.GE.AND P2, PT, R73, 0x12, PT ;  /* 0x000000124900780c */ /* 0x000fe40003f46270 */
[----:B------:R0:W-:Y:S01]  /*26e0*/  @!P4 STG.E.U8 desc[UR36][R6.64+0x9], R29 ;  /* 0x0000091d0600c986 */ /* 0x0001e2000c101124 */
[C---:B------:R-:W-:Y:S02]  /*26f0*/  ISETP.LT.OR P0, PT, R72.reuse, 0x9, !P0 ;  /* 0x000000094800780c */ /* 0x040fe40004701670 */
[C---:B------:R-:W-:Y:S02]  /*2700*/  ISETP.LT.OR P5, PT, R72.reuse, 0x1, !P3 ;  /* 0x000000014800780c */ /* 0x040fe40005fa1670 */
[----:B------:R-:W-:-:S02]  /*2710*/  ISETP.LT.OR P4, PT, R72, 0x1, !P2 ;  /* 0x000000014800780c */ /* 0x000fc40005781670 */
[----:B------:R-:W-:Y:S11]  /*2720*/  @P1 BRA `(.L_x_51) ;  /* 0x00000000000c1947 */ /* 0x000ff60003800000 */
[----:B------:R-:W5:Y:S02]  /*2730*/  LDG.E.U8 R68, desc[UR36][R8.64+0x8] ;  /* 0x0000082408447981 */ /* 0x000f64000c1e1100 */
[----:B-----5:R-:W-:-:S05]  /*2740*/  PRMT R0, R68, 0x8880, RZ ;  /* 0x0000888044007816 */ /* 0x020fca00000000ff */
[----:B------:R-:W-:-:S07]  /*2750*/  IMAD R13, R0, R59, RZ ;  /* 0x0000003b000d7224 */ /* 0x000fce00078e02ff */
.L_x_51:
[----:B------:R-:W-:Y:S05]  /*2760*/  BSYNC B1 ;  /* 0x0000000000017941 */ /* 0x000fea0003800000 */
.L_x_50:
[----:B---3--:R-:W-:Y:S01]  /*2770*/  @!P1 IMAD R11, R30, R58, R13 ;  /* 0x0000003a1e0b9224 */ /* 0x008fe200078e020d */
[----:B------:R-:W-:Y:S04]  /*2780*/  BSSY B1, `(.L_x_52) ;  /* 0x0000006000017945 */ /* 0x000fe80003800000 */
[----:B------:R3:W-:Y:S01]  /*2790*/  @!P1 STG.E.U8 desc[UR36][R4.64+0x8], R11 ;  /* 0x0000080b04009986 */ /* 0x0007e2000c101124 */
[----:B------:R-:W-:Y:S05]  /*27a0*/  @P0 BRA `(.L_x_53) ;  /* 0x00000000000c0947 */ /* 0x000fea0003800000 */
[----:B------:R-:W5:Y:S02]  /*27b0*/  LDG.E.U8 R68, desc[UR36][R8.64+0x9] ;  /* 0x0000092408447981 */ /* 0x000f64000c1e1100 */
[----:B-----5:R-:W-:-:S05]  /*27c0*/  PRMT R0, R68, 0x8880, RZ ;  /* 0x0000888044007816 */ /* 0x020fca00000000ff */
[----:B------:R-:W-:-:S07]  /*27d0*/  IMAD R13, R0, R59, RZ ;  /* 0x0000003b000d7224 */ /* 0x000fce00078e02ff */
.L_x_53:
[----:B------:R-:W-:Y:S05]  /*27e0*/  BSYNC B1 ;  /* 0x0000000000017941 */ /* 0x000fea0003800000 */
.L_x_52:
[----:B------:R-:W-:Y:S01]  /*27f0*/  @!P0 IMAD R31, R31, R58, R13 ;  /* 0x0000003a1f1f8224 */ /* 0x000fe200078e020d */
[----:B------:R-:W-:Y:S04]  /*2800*/  BSSY B1, `(.L_x_54) ;  /* 0x0000006000017945 */ /* 0x000fe80003800000 */
[----:B------:R0:W-:Y:S01]  /*2810*/  @!P0 STG.E.U8 desc[UR36][R4.64+0x9], R31 ;  /* 0x0000091f04008986 */ /* 0x0001e2000c101124 */
[----:B------:R-:W-:Y:S05]  /*2820*/  @P5 BRA `(.L_x_55) ;  /* 0x00000000000c5947 */ /* 0x000fea0003800000 */
[----:B------:R-:W5:Y:S02]  /*2830*/  LDG.E.U8 R68, desc[UR36][R2.64+0x10] ;  /* 0x0000102402447981 */ /* 0x000f64000c1e1100 */
[----:B-----5:R-:W-:-:S05]  /*2840*/  PRMT R0, R68, 0x8880, RZ ;  /* 0x0000888044007816 */ /* 0x020fca00000000ff */
[----:B------:R-:W-:-:S07]  /*2850*/  IMAD R13, R0, R59, RZ ;  /* 0x0000003b000d7224 */ /* 0x000fce00078e02ff */
.L_x_55:
[----:B------:R-:W-:Y:S05]  /*2860*/  BSYNC B1 ;  /* 0x0000000000017941 */ /* 0x000fea0003800000 */
.L_x_54:
[----:B---3--:R-:W-:Y:S01]  /*2870*/  @!P5 IMAD R11, R32, R58, R13 ;  /* 0x0000003a200bd224 */ /* 0x008fe200078e020d */
[----:B------:R-:W-:Y:S04]  /*2880*/  BSSY B1, `(.L_x_56) ;  /* 0x0000006000017945 */ /* 0x000fe80003800000 */
[----:B------:R3:W-:Y:S01]  /*2890*/  @!P5 STG.E.U8 desc[UR36][R6.64+0x10], R11 ;  /* 0x0000100b0600d986 */ /* 0x0007e2000c101124 */
[----:B------:R-:W-:Y:S05]  /*28a0*/  @P4 BRA `(.L_x_57) ;  /* 0x00000000000c4947 */ /* 0x000fea0003800000 */
[----:B------:R-:W5:Y:S02]  /*28b0*/  LDG.E.U8 R68, desc[UR36][R2.64+0x11] ;  /* 0x0000112402447981 */ /* 0x000f64000c1e1100 */
[----:B-----5:R-:W-:-:S05]  /*28c0*/  PRMT R0, R68, 0x8880, RZ ;  /* 0x0000888044007816 */ /* 0x020fca00000000ff */
[----:B------:R-:W-:-:S07]  /*28d0*/  IMAD R13, R0, R59, RZ ;  /* 0x0000003b000d7224 */ /* 0x000fce00078e02ff */
.L_x_57:
[----:B------:R-:W-:Y:S05]  /*28e0*/  BSYNC B1 ;  /* 0x0000000000017941 */ /* 0x000fea0003800000 */
.L_x_56:
        /* <DEDUP_REMOVED lines=13> */
.L_x_59:
[----:B------:R-:W-:Y:S05]  /*29c0*/  BSYNC B1 ;  /* 0x0000000000017941 */ /* 0x000fea0003800000 */
.L_x_58:
[----:B---3--:R-:W-:Y:S01]  /*29d0*/  @!P3 IMAD R11, R34, R58, R13 ;  /* 0x0000003a220bb224 */ /* 0x008fe200078e020d */
[----:B------:R-:W-:Y:S04]  /*29e0*/  BSSY B1, `(.L_x_60) ;  /* 0x0000006000017945 */ /* 0x000fe80003800000 */
[----:B------:R3:W-:Y:S01]  /*29f0*/  @!P3 STG.E.U8 desc[UR36][R4.64+0x10], R11 ;  /* 0x0000100b0400b986 */ /* 0x0007e2000c101124 */
[----:B------:R-:W-:Y:S05]  /*2a00*/  @P2 BRA `(.L_x_61) ;  /* 0x00000000000c2947 */ /* 0x000fea0003800000 */
[----:B------:R-:W5:Y:S02]  /*2a10*/  LDG.E.U8 R68, desc[UR36][R8.64+0x11] ;  /* 0x0000112408447981 */ /* 0x000f64000c1e1100 */
[----:B-----5:R-:W-:-:S05]  /*2a20*/  PRMT R0, R68, 0x8880, RZ ;  /* 0x0000888044007816 */ /* 0x020fca00000000ff */
[----:B------:R-:W-:-:S07]  /*2a30*/  IMAD R13, R0, R59, RZ ;  /* 0x0000003b000d7224 */ /* 0x000fce00078e02ff */
.L_x_61:
[----:B------:R-:W-:Y:S05]  /*2a40*/  BSYNC B1 ;  /* 0x0000000000017941 */ /* 0x000fea0003800000 */
.L_x_60:
[----:B------:R-:W-:Y:S01]  /*2a50*/  @!P2 IMAD R35, R35, R58, R13 ;  /* 0x0000003a2323a224 */ /* 0x000fe200078e020d */
[----:B------:R-:W-:Y:S04]  /*2a60*/  BSSY B1, `(.L_x_62) ;  /* 0x0000006000017945 */ /* 0x000fe80003800000 */
[----:B------:R0:W-:Y:S01]  /*2a70*/  @!P2 STG.E.U8 desc[UR36][R4.64+0x11], R35 ;  /* 0x000011230400a986 */ /* 0x0001e2000c101124 */
[----:B------:R-:W-:Y:S05]  /*2a80*/  @P5 BRA `(.L_x_63) ;  /* 0x00000000000c5947 */ /* 0x000fea0003800000 */
[----:B------:R-:W5:Y:S02]  /*2a90*/  LDG.E.U8 R68, desc[UR36][R2.64+0x18] ;  /* 0x0000182402447981 */ /* 0x000f64000c1e1100 */
[----:B-----5:R-:W-:-:S05]  /*2aa0*/  PRMT R0, R68, 0x8880, RZ ;  /* 0x0000888044007816 */ /* 0x020fca00000000ff */
[----:B------:R-:W-:-:S07]  /*2ab0*/  IMAD R13, R0, R59, RZ ;  /* 0x0000003b000d7224 */ /* 0x000fce00078e02ff */
.L_x_63:
[----:B------:R-:W-:Y:S05]  /*2ac0*/  BSYNC B1 ;  /* 0x0000000000017941 */ /* 0x000fea0003800000 */
.L_x_62:
[----:B---3--:R-:W-:Y:S01]  /*2ad0*/  @!P5 IMAD R11, R36, R58, R13 ;  /* 0x0000003a240bd224 */ /* 0x008fe200078e020d */
[----:B------:R-:W-:Y:S04]  /*2ae0*/  BSSY B1, `(.L_x_64) ;  /* 0x0000006000017945 */ /* 0x000fe80003800000 */
[----:B------:R3:W-:Y:S01]  /*2af0*/  @!P5 STG.E.U8 desc[UR36][R6.64+0x18], R11 ;  /* 0x0000180b0600d986 */ /* 0x0007e2000c101124 */
[----:B------:R-:W-:Y:S05]  /*2b00*/  @P4 BRA `(.L_x_65) ;  /* 0x00000000000c4947 */ /* 0x000fea0003800000 */
[----:B------:R-:W5:Y:S02]  /*2b10*/  LDG.E.U8 R68, desc[UR36][R2.64+0x19] ;  /* 0x0000192402447981 */ /* 0x000f64000c1e1100 */
[----:B-----5:R-:W-:-:S05]  /*2b20*/  PRMT R0, R68, 0x8880, RZ ;  /* 0x0000888044007816 */ /* 0x020fca00000000ff */
[----:B------:R-:W-:-:S07]  /*2b30*/  IMAD R13, R0, R59, RZ ;  /* 0x0000003b000d7224 */ /* 0x000fce00078e02ff */
.L_x_65:
[----:B------:R-:W-:Y:S05]  /*2b40*/  BSYNC B1 ;  /* 0x0000000000017941 */ /* 0x000fea0003800000 */
.L_x_64:
        /* <DEDUP_REMOVED lines=13> */
.L_x_67:
[----:B------:R-:W-:Y:S05]  /*2c20*/  BSYNC B1 ;  /* 0x0000000000017941 */ /* 0x000fea0003800000 */
.L_x_66:
[----:B---3--:R-:W-:Y:S01]  /*2c30*/  @!P1 IMAD R11, R38, R58, R13 ;  /* 0x0000003a260b9224 */ /* 0x008fe200078e020d */
[----:B------:R-:W-:Y:S04]  /*2c40*/  BSSY B1, `(.L_x_68) ;  /* 0x0000006000017945 */ /* 0x000fe80003800000 */
[----:B------:R3:W-:Y:S01]  /*2c50*/  @!P1 STG.E.U8 desc[UR36][R4.64+0x18], R11 ;  /* 0x0000180b04009986 */ /* 0x0007e2000c101124 */
[----:B------:R-:W-:Y:S05]  /*2c60*/  @P4 BRA `(.L_x_69) ;  /* 0x00000000000c4947 */ /* 0x000fea0003800000 */
[----:B------:R-:W5:Y:S02]  /*2c70*/  LDG.E.U8 R68, desc[UR36][R8.64+0x19] ;  /* 0x0000192408447981 */ /* 0x000f64000c1e1100 */
[----:B-----5:R-:W-:-:S05]  /*2c80*/  PRMT R0, R68, 0x8880, RZ ;  /* 0x0000888044007816 */ /* 0x020fca00000000ff */
[----:B------:R-:W-:-:S07]  /*2c90*/  IMAD R13, R0, R59, RZ ;  /* 0x0000003b000d7224 */ /* 0x000fce00078e02ff */
.L_x_69:
[----:B------:R-:W-:Y:S05]  /*2ca0*/  BSYNC B1 ;  /* 0x0000000000017941 */ /* 0x000fea0003800000 */
.L_x_68:
[----:B------:R-:W-:Y:S01]  /*2cb0*/  @!P4 IMAD R39, R39, R58, R13 ;  /* 0x0000003a2727c224 */ /* 0x000fe200078e020d */
[----:B------:R-:W-:Y:S04]  /*2cc0*/  BSSY B1, `(.L_x_70) ;  /* 0x0000006000017945 */ /* 0x000fe80003800000 */
[----:B------:R0:W-:Y:S01]  /*2cd0*/  @!P4 STG.E.U8 desc[UR36][R4.64+0x19], R39 ;  /* 0x000019270400c986 */ /* 0x0001e2000c101124 */
[----:B------:R-:W-:Y:S05]  /*2ce0*/  @P5 BRA `(.L_x_71) ;  /* 0x00000000000c5947 */ /* 0x000fea0003800000 */
[----:B------:R-:W5:Y:S02]  /*2cf0*/  LDG.E.U8 R68, desc[UR36][R2.64+0x20] ;  /* 0x0000202402447981 */ /* 0x000f64000c1e1100 */
[----:B-----5:R-:W-:-:S05]  /*2d00*/  PRMT R0, R68, 0x8880, RZ ;  /* 0x0000888044007816 */ /* 0x020fca00000000ff */
[----:B------:R-:W-:-:S07]  /*2d10*/  IMAD R13, R0, R59, RZ ;  /* 0x0000003b000d7224 */ /* 0x000fce00078e02ff */
.L_x_71:
[----:B------:R-:W-:Y:S05]  /*2d20*/  BSYNC B1 ;  /* 0x0000000000017941 */ /* 0x000fea0003800000 */
.L_x_70:
[----:B---3--:R-:W-:Y:S01]  /*2d30*/  @!P5 IMAD R11, R40, R58, R13 ;  /* 0x0000003a280bd224 */ /* 0x008fe200078e020d */
[----:B------:R-:W-:Y:S04]  /*2d40*/  BSSY B1, `(.L_x_72) ;  /* 0x0000006000017945 */ /* 0x000fe80003800000 */
[----:B------:R3:W-:Y:S01]  /*2d50*/  @!P5 STG.E.U8 desc[UR36][R6.64+0x20], R11 ;  /* 0x0000200b0600d986 */ /* 0x0007e2000c101124 */
[----:B------:R-:W-:Y:S05]  /*2d60*/  @P0 BRA `(.L_x_73) ;  /* 0x00000000000c0947 */ /* 0x000fea0003800000 */
[----:B------:R-:W5:Y:S02]  /*2d70*/  LDG.E.U8 R68, desc[UR36][R2.64+0x21] ;  /* 0x0000212402447981 */ /* 0x000f64000c1e1100 */
[----:B-----5:R-:W-:-:S05]  /*2d80*/  PRMT R0, R68, 0x8880, RZ ;  /* 0x0000888044007816 */ /* 0x020fca00000000ff */
[----:B------:R-:W-:-:S07]  /*2d90*/  IMAD R13, R0, R59, RZ ;  /* 0x0000003b000d7224 */ /* 0x000fce00078e02ff */
.L_x_73:
[----:B------:R-:W-:Y:S05]  /*2da0*/  BSYNC B1 ;  /* 0x0000000000017941 */ /* 0x000fea0003800000 */
.L_x_72:
        /* <DEDUP_REMOVED lines=13> */
.L_x_75:
[----:B------:R-:W-:Y:S05]  /*2e80*/  BSYNC B1 ;  /* 0x0000000000017941 */ /* 0x000fea0003800000 */
.L_x_74:
[----:B---3--:R-:W-:Y:S01]  /*2e90*/  @!P3 IMAD R11, R42, R58, R13 ;  /* 0x0000003a2a0bb224 */ /* 0x008fe200078e020d */
[----:B------:R-:W-:Y:S04]  /*2ea0*/  BSSY B1, `(.L_x_76) ;  /* 0x0000006000017945 */ /* 0x000fe80003800000 */
[----:B------:R3:W-:Y:S01]  /*2eb0*/  @!P3 STG.E.U8 desc[UR36][R4.64+0x20], R11 ;  /* 0x0000200b0400b986 */ /* 0x0007e2000c101124 */
[----:B------:R-:W-:Y:S05]  /*2ec0*/  @P2 BRA `(.L_x_77) ;  /* 0x00000000000c2947 */ /* 0x000fea0003800000 */
[----:B------:R-:W5:Y:S02]  /*2ed0*/  LDG.E.U8 R68, desc[UR36][R8.64+0x21] ;  /* 0x0000212408447981 */ /* 0x000f64000c1e1100 */
[----:B-----5:R-:W-:-:S05]  /*2ee0*/  PRMT R0, R68, 0x8880, RZ ;  /* 0x0000888044007816 */ /* 0x020fca00000000ff */
[----:B------:R-:W-:-:S07]  /*2ef0*/  IMAD R13, R0, R59, RZ ;  /* 0x0000003b000d7224 */ /* 0x000fce00078e02ff */
.L_x_77:
[----:B------:R-:W-:Y:S05]  /*2f00*/  BSYNC B1 ;  /* 0x0000000000017941 */ /* 0x000fea0003800000 */
.L_x_76:
[----:B------:R-:W-:Y:S01]  /*2f10*/  @!P2 IMAD R43, R43, R58, R13 ;  /* 0x0000003a2b2ba224 */ /* 0x000fe200078e020d */
[----:B------:R-:W-:Y:S04]  /*2f20*/  BSSY B1, `(.L_x_78) ;  /* 0x0000006000017945 */ /* 0x000fe80003800000 */
[----:B------:R0:W-:Y:S01]  /*2f30*/  @!P2 STG.E.U8 desc[UR36][R4.64+0x21], R43 ;  /* 0x0000212b0400a986 */ /* 0x0001e2000c101124 */
[----:B------:R-:W-:Y:S05]  /*2f40*/  @P0 BRA `(.L_x_79) ;  /* 0x00000000000c0947 */ /* 0x000fea0003800000 */
[----:B------:R-:W5:Y:S02]  /*2f50*/  LDG.E.U8 R68, desc[UR36][R2.64+0x28] ;  /* 0x0000282402447981 */ /* 0x000f64000c1e1100 */
[----:B-----5:R-:W-:-:S05]  /*2f60*/  PRMT R0, R68, 0x8880, RZ ;  /* 0x0000888044007816 */ /* 0x020fca00000000ff */
[----:B------:R-:W-:-:S07]  /*2f70*/  IMAD R13, R0, R59, RZ ;  /* 0x0000003b000d7224 */ /* 0x000fce00078e02ff */
.L_x_79:
[----:B------:R-:W-:Y:S05]  /*2f80*/  BSYNC B1 ;  /* 0x0000000000017941 */ /* 0x000fea0003800000 */
.L_x_78:
[----:B---3--:R-:W-:Y:S01]  /*2f90*/  @!P0 IMAD R11, R44, R58, R13 ;  /* 0x0000003a2c0b8224 */ /* 0x008fe200078e020d */
[----:B------:R-:W-:Y:S04]  /*2fa0*/  BSSY B1, `(.L_x_80) ;  /* 0x0000006000017945 */ /* 0x000fe80003800000 */
[----:B------:R3:W-:Y:S01]  /*2fb0*/  @!P0 STG.E.U8 desc[UR36][R6.64+0x28], R11 ;  /* 0x0000280b06008986 */ /* 0x0007e2000c101124 */
[----:B------:R-:W-:Y:S05]  /*2fc0*/  @P5 BRA `(.L_x_81) ;  /* 0x00000000000c5947 */ /* 0x000fea0003800000 */
[----:B------:R-:W5:Y:S02]  /*2fd0*/  LDG.E.U8 R68, desc[UR36][R2.64+0x29] ;  /* 0x0000292402447981 */ /* 0x000f64000c1e1100 */
[----:B-----5:R-:W-:-:S05]  /*2fe0*/  PRMT R0, R68, 0x8880, RZ ;  /* 0x0000888044007816 */ /* 0x020fca00000000ff */
[----:B------:R-:W-:-:S07]  /*2ff0*/  IMAD R13, R0, R59, RZ ;  /* 0x0000003b000d7224 */ /* 0x000fce00078e02ff */
.L_x_81:
[----:B------:R-:W-:Y:S05]  /*3000*/  BSYNC B1 ;  /* 0x0000000000017941 */ /* 0x000fea0003800000 */
.L_x_80:
        /* <DEDUP_REMOVED lines=13> */
.L_x_83:
[----:B------:R-:W-:Y:S05]  /*30e0*/  BSYNC B1 ;  /* 0x0000000000017941 */ /* 0x000fea0003800000 */
.L_x_82:
[----:B---3--:R-:W-:Y:S01]  /*30f0*/  @!P4 IMAD R11, R46, R58, R13 ;  /* 0x0000003a2e0bc224 */ /* 0x008fe200078e020d */
[----:B------:R-:W-:Y:S04]  /*3100*/  BSSY B1, `(.L_x_84) ;  /* 0x0000006000017945 */ /* 0x000fe80003800000 */
[----:B------:R3:W-:Y:S01]  /*3110*/  @!P4 STG.E.U8 desc[UR36][R4.64+0x28], R11 ;  /* 0x0000280b0400c986 */ /* 0x0007e2000c101124 */
[----:B------:R-:W-:Y:S05]  /*3120*/  @P1 BRA `(.L_x_85) ;  /* 0x00000000000c1947 */ /* 0x000fea0003800000 */
[----:B------:R-:W5:Y:S02]  /*3130*/  LDG.E.U8 R68, desc[UR36][R8.64+0x29] ;  /* 0x0000292408447981 */ /* 0x000f64000c1e1100 */
[----:B-----5:R-:W-:-:S05]  /*3140*/  PRMT R0, R68, 0x8880, RZ ;  /* 0x0000888044007816 */ /* 0x020fca00000000ff */
[----:B------:R-:W-:-:S07]  /*3150*/  IMAD R13, R0, R59, RZ ;  /* 0x0000003b000d7224 */ /* 0x000fce00078e02ff */
.L_x_85:
[----:B------:R-:W-:Y:S05]  /*3160*/  BSYNC B1 ;  /* 0x0000000000017941 */ /* 0x000fea0003800000 */
.L_x_84:
[----:B------:R-:W-:Y:S01]  /*3170*/  @!P1 IMAD R47, R47, R58, R13 ;  /* 0x0000003a2f2f9224 */ /* 0x000fe200078e020d */
[----:B------:R-:W-:Y:S04]  /*3180*/  BSSY B1, `(.L_x_86) ;  /* 0x0000006000017945 */ /* 0x000fe80003800000 */
[----:B------:R0:W-:Y:S01]  /*3190*/  @!P1 STG.E.U8 desc[UR36][R4.64+0x29], R47 ;  /* 0x0000292f04009986 */ /* 0x0001e2000c101124 */
[----:B------:R-:W-:Y:S05]  /*31a0*/  @P3 BRA `(.L_x_87) ;  /* 0x00000000000c3947 */ /* 0x000fea0003800000 */
[----:B------:R-:W5:Y:S02]  /*31b0*/  LDG.E.U8 R68, desc[UR36][R2.64+0x30] ;  /* 0x0000302402447981 */ /* 0x000f64000c1e1100 */
[----:B-----5:R-:W-:-:S05]  /*31c0*/  PRMT R0, R68, 0x8880, RZ ;  /* 0x0000888044007816 */ /* 0x020fca00000000ff */
[----:B------:R-:W-:-:S07]  /*31d0*/  IMAD R13, R0, R59, RZ ;  /* 0x0000003b000d7224 */ /* 0x000fce00078e02ff */
.L_x_87:
[----:B------:R-:W-:Y:S05]  /*31e0*/  BSYNC B1 ;  /* 0x0000000000017941 */ /* 0x000fea0003800000 */
.L_x_86:
[----:B---3--:R-:W-:Y:S01]  /*31f0*/  @!P3 IMAD R11, R48, R58, R13 ;  /* 0x0000003a300bb224 */ /* 0x008fe200078e020d */
[----:B------:R-:W-:Y:S04]  /*3200*/  BSSY B1, `(.L_x_88) ;  /* 0x0000006000017945 */ /* 0x000fe80003800000 */
[----:B------:R3:W-:Y:S01]  /*3210*/  @!P3 STG.E.U8 desc[UR36][R6.64+0x30], R11 ;  /* 0x0000300b0600b986 */ /* 0x0007e2000c101124 */
[----:B------:R-:W-:Y:S05]  /*3220*/  @P5 BRA `(.L_x_89) ;  /* 0x00000000000c5947 */ /* 0x000fea0003800000 */
[----:B------:R-:W5:Y:S02]  /*3230*/  LDG.E.U8 R68, desc[UR36][R2.64+0x31] ;  /* 0x0000312402447981 */ /* 0x000f64000c1e1100 */
[----:B-----5:R-:W-:-:S05]  /*3240*/  PRMT R0, R68, 0x8880, RZ ;  /* 0x0000888044007816 */ /* 0x020fca00000000ff */
[----:B------:R-:W-:-:S07]  /*3250*/  IMAD R13, R0, R59, RZ ;  /* 0x0000003b000d7224 */ /* 0x000fce00078e02ff */
.L_x_89:
[----:B------:R-:W-:Y:S05]  /*3260*/  BSYNC B1 ;  /* 0x0000000000017941 */ /* 0x000fea0003800000 */
.L_x_88:
        /* <DEDUP_REMOVED lines=9> */
[----:B------:R-:W-:Y:S01]  /*3300*/  ISETP.LT.OR P3, PT, R72, 0x9, !P3 ;  /* 0x000000094800780c */ /* 0x000fe20005f61670 */
[----:B------:R-:W-:-:S12]  /*3310*/  @P2 BRA `(.L_x_91) ;  /* 0x00000000000c2947 */ /* 0x000fd80003800000 */
[----:B------:R-:W5:Y:S02]  /*3320*/  LDG.E.U8 R68, desc[UR36][R8.64+0x30] ;  /* 0x0000302408447981 */ /* 0x000f64000c1e1100 */
[----:B-----5:R-:W-:-:S05]  /*3330*/  PRMT R0, R68, 0x8880, RZ ;  /* 0x0000888044007816 */ /* 0x020fca00000000ff */
[----:B------:R-:W-:-:S07]  /*3340*/  IMAD R13, R0, R59, RZ ;  /* 0x0000003b000d7224 */ /* 0x000fce00078e02ff */
.L_x_91:
[----:B------:R-:W-:Y:S05]  /*3350*/  BSYNC B1 ;  /* 0x0000000000017941 */ /* 0x000fea0003800000 */
.L_x_90:
[----:B---3--:R-:W-:Y:S01]  /*3360*/  @!P2 IMAD R11, R50, R58, R13 ;  /* 0x0000003a320ba224 */ /* 0x008fe200078e020d */
[----:B------:R-:W-:Y:S04]  /*3370*/  BSSY B1, `(.L_x_92) ;  /* 0x0000006000017945 */ /* 0x000fe80003800000 */
[----:B------:R3:W-:Y:S01]  /*3380*/  @!P2 STG.E.U8 desc[UR36][R4.64+0x30], R11 ;  /* 0x0000300b0400a986 */ /* 0x0007e2000c101124 */
[----:B------:R-:W-:Y:S05]  /*3390*/  @P0 BRA `(.L_x_93) ;  /* 0x00000000000c0947 */ /* 0x000fea0003800000 */
[----:B------:R-:W5:Y:S02]  /*33a0*/  LDG.E.U8 R68, desc[UR36][R8.64+0x31] ;  /* 0x0000312408447981 */ /* 0x000f64000c1e1100 */
[----:B-----5:R-:W-:-:S05]  /*33b0*/  PRMT R0, R68, 0x8880, RZ ;  /* 0x0000888044007816 */ /* 0x020fca00000000ff */
[----:B------:R-:W-:-:S07]  /*33c0*/  IMAD R13, R0, R59, RZ ;  /* 0x0000003b000d7224 */ /* 0x000fce00078e02ff */
.L_x_93:
[----:B------:R-:W-:Y:S05]  /*33d0*/  BSYNC B1 ;  /* 0x0000000000017941 */ /* 0x000fea0003800000 */
.L_x_92:
[----:B------:R-:W-:Y:S01]  /*33e0*/  @!P0 IMAD R51, R51, R58, R13 ;  /* 0x0000003a33338224 */ /* 0x000fe200078e020d */
[----:B------:R-:W-:Y:S04]  /*33f0*/  BSSY B1, `(.L_x_94) ;  /* 0x0000006000017945 */ /* 0x000fe80003800000 */
[----:B------:R0:W-:Y:S01]  /*3400*/  @!P0 STG.E.U8 desc[UR36][R4.64+0x31], R51 ;  /* 0x0000313304008986 */ /* 0x0001e2000c101124 */
[----:B------:R-:W-:Y:S05]  /*3410*/  @P5 BRA `(.L_x_95) ;  /* 0x00000000000c5947 */ /* 0x000fea0003800000 */
[----:B------:R-:W5:Y:S02]  /*3420*/  LDG.E.U8 R68, desc[UR36][R2.64+0x38] ;  /* 0x0000382402447981 */ /* 0x000f64000c1e1100 */
[----:B-----5:R-:W-:-:S05]  /*3430*/  PRMT R0, R68, 0x8880, RZ ;  /* 0x0000888044007816 */ /* 0x020fca00000000ff */
[----:B------:R-:W-:-:S07]  /*3440*/  IMAD R13, R0, R59, RZ ;  /* 0x0000003b000d7224 */ /* 0x000fce00078e02ff */
.L_x_95:
[----:B------:R-:W-:Y:S05]  /*3450*/  BSYNC B1 ;  /* 0x0000000000017941 */ /* 0x000fea0003800000 */
.L_x_94:
[----:B---3--:R-:W-:Y:S01]  /*3460*/  @!P5 IMAD R11, R52, R58, R13 ;  /* 0x0000003a340bd224 */ /* 0x008fe200078e020d */
[----:B------:R-:W-:Y:S04]  /*3470*/  BSSY B1, `(.L_x_96) ;  /* 0x0000006000017945 */ /* 0x000fe80003800000 */
[----:B------:R3:W-:Y:S01]  /*3480*/  @!P5 STG.E.U8 desc[UR36][R6.64+0x38], R11 ;  /* 0x0000380b0600d986 */ /* 0x0007e2000c101124 */
[----:B------:R-:W-:Y:S05]  /*3490*/  @P4 BRA `(.L_x_97) ;  /* 0x00000000000c4947 */ /* 0x000fea0003800000 */
[----:B------:R-:W5:Y:S02]  /*34a0*/  LDG.E.U8 R68, desc[UR36][R2.64+0x39] ;  /* 0x0000392402447981 */ /* 0x000f64000c1e1100 */
[----:B-----5:R-:W-:-:S05]  /*34b0*/  PRMT R0, R68, 0x8880, RZ ;  /* 0x0000888044007816 */ /* 0x020fca00000000ff */
[----:B------:R-:W-:-:S07]  /*34c0*/  IMAD R13, R0, R59, RZ ;  /* 0x0000003b000d7224 */ /* 0x000fce00078e02ff */
.L_x_97:
[----:B------:R-:W-:Y:S05]  /*34d0*/  BSYNC B1 ;  /* 0x0000000000017941 */ /* 0x000fea0003800000 */
.L_x_96:
[----:B------:R-:W-:Y:S01]  /*34e0*/  @!P4 IMAD R53, R53, R58, R13 ;  /* 0x0000003a3535c224 */ /* 0x000fe200078e020d */
[----:B------:R-:W-:Y:S04]  /*34f0*/  BSSY B1, `(.L_x_98) ;  /* 0x0000006000017945 */ /* 0x000fe80003800000 */
[----:B------:R0:W-:Y:S01]  /*3500*/  @!P4 STG.E.U8 desc[UR36][R6.64+0x39], R53 ;  /* 0x000039350600c986 */ /* 0x0001e2000c101124 */
[----:B------:R-:W-:Y:S05]  /*3510*/  @P3 BRA `(.L_x_99) ;  /* 0x00000000000c3947 */ /* 0x000fea0003800000 */
[----:B------:R-:W5:Y:S02]  /*3520*/  LDG.E.U8 R68, desc[UR36][R8.64+0x38] ;  /* 0x0000382408447981 */ /* 0x000f64000c1e1100 */
[----:B-----5:R-:W-:-:S05]  /*3530*/  PRMT R0, R68, 0x8880, RZ ;  /* 0x0000888044007816 */ /* 0x020fca00000000ff */
[----:B------:R-:W-:-:S07]  /*3540*/  IMAD R13, R0, R59, RZ ;  /* 0x0000003b000d7224 */ /* 0x000fce00078e02ff */
.L_x_99:
[----:B------:R-:W-:Y:S05]  /*3550*/  BSYNC B1 ;  /* 0x0000000000017941 */ /* 0x000fea0003800000 */
.L_x_98:
[----:B0-----:R-:W-:Y:S01]  /*3560*/  @!P3 IMAD R3, R54, R58, R13 ;  /* 0x0000003a3603b224 */ /* 0x001fe200078e020d */
[----:B------:R-:W-:Y:S01]  /*3570*/  ISETP.LT.OR P1, PT, R72, 0x9, !P1 ;  /* 0x000000094800780c */ /* 0x000fe20004f21670 */
[----:B------:R-:W-:Y:S03]  /*3580*/  BSSY B1, `(.L_x_100) ;  /* 0x0000006000017945 */ /* 0x000fe60003800000 */
[----:B------:R0:W-:Y:S09]  /*3590*/  @!P3 STG.E.U8 desc[UR36][R4.64+0x38], R3 ;  /* 0x000038030400b986 */ /* 0x0001f2000c101124 */
[----:B------:R-:W-:Y:S05]  /*35a0*/  @P1 BRA `(.L_x_101) ;  /* 0x00000000000c1947 */ /* 0x000fea0003800000 */
[----:B------:R-:W5:Y:S02]  /*35b0*/  LDG.E.U8 R68, desc[UR36][R8.64+0x39] ;  /* 0x0000392408447981 */ /* 0x000f64000c1e1100 */
[----:B-----5:R-:W-:-:S05]  /*35c0*/  PRMT R0, R68, 0x8880, RZ ;  /* 0x0000888044007816 */ /* 0x020fca00000000ff */
[----:B------:R-:W-:-:S07]  /*35d0*/  IMAD R13, R0, R59, RZ ;  /* 0x0000003b000d7224 */ /* 0x000fce00078e02ff */
.L_x_101:
[----:B------:R-:W-:Y:S05]  /*35e0*/  BSYNC B1 ;  /* 0x0000000000017941 */ /* 0x000fea0003800000 */
.L_x_100:
[----:B------:R-:W-:Y:S01]  /*35f0*/  IMAD R13, R55, R58, R13 ;  /* 0x0000003a370d7224 */ /* 0x000fe200078e020d */
[----:B------:R-:W-:Y:S06]  /*3600*/  @P1 BRA `(.L_x_102) ;  /* 0x0000000400c81947 */ /* 0x000fec0003800000 */
[----:B------:R0:W-:Y:S01]  /*3610*/  STG.E.U8 desc[UR36][R4.64+0x39], R13 ;  /* 0x0000390d04007986 */ /* 0x0001e2000c101124 */
[----:B------:R-:W-:Y:S05]  /*3620*/  BRA `(.L_x_102) ;  /* 0x0000000400c07947 */ /* 0x000fea0003800000 */
.L_x_37:
[C---:B------:R-:W-:Y:S02]  /*3630*/  ISETP.GE.AND P1, PT, R73.reuse, 0x1, PT ;  /* 0x000000014900780c */ /* 0x040fe40003f26270 */
[----:B------:R-:W-:Y:S02]  /*3640*/  ISETP.GE.AND P0, PT, R73, 0x2, PT ;  /* 0x000000024900780c */ /* 0x000fe40003f06270 */
[C---:B------:R-:W-:Y:S02]  /*3650*/  ISETP.LT.OR P4, PT, R72.reuse, 0x1, !P1 ;  /* 0x000000014800780c */ /* 0x040fe40004f81670 */
[C---:B------:R-:W-:Y:S02]  /*3660*/  ISETP.LT.OR P5, PT, R72.reuse, 0x1, !P0 ;  /* 0x000000014800780c */ /* 0x040fe400047a1670 */
[C---:B------:R-:W-:Y:S02]  /*3670*/  ISETP.LT.OR P1, PT, R72.reuse, 0x9, !P1 ;  /* 0x000000094800780c */ /* 0x040fe40004f21670 */
[----:B------:R-:W-:-:S02]  /*3680*/  ISETP.LT.OR P0, PT, R72, 0x9, !P0 ;  /* 0x000000094800780c */ /* 0x000fc40004701670 */
[C---:B------:R-:W-:Y:S02]  /*3690*/  ISETP.GE.AND P3, PT, R73.reuse, 0x9, PT ;  /* 0x000000094900780c */ /* 0x040fe40003f66270 */
[----:B------:R-:W-:-:S03]  /*36a0*/  ISETP.GE.AND P2, PT, R73, 0xa, PT ;  /* 0x0000000a4900780c */ /* 0x000fc60003f46270 */
[-C--:B------:R-:W-:Y:S02]  /*36b0*/  @!P4 IMAD R3, R24, R58.reuse, RZ ;  /* 0x0000003a1803c224 */ /* 0x080fe400078e02ff */
[-C--:B------:R-:W-:Y:S02]  /*36c0*/  @!P5 IMAD R25, R25, R58.reuse, RZ ;  /* 0x0000003a1919d224 */ /* 0x080fe400078e02ff */
[-C--:B------:R-:W-:Y:S01]  /*36d0*/  @!P1 IMAD R9, R26, R58.reuse, RZ ;  /* 0x0000003a1a099224 */ /* 0x080fe200078e02ff */
[----:B------:R0:W-:Y:S01]  /*36e0*/  @!P4 STG.E.U8 desc[UR36][R6.64], R3 ;  /* 0x000000030600c986 */ /* 0x0001e2000c101124 */
[C---:B------:R-:W-:Y:S01]  /*36f0*/  ISETP.LT.OR P4, PT, R72.reuse, 0x1, !P3 ;  /* 0x000000014800780c */ /* 0x040fe20005f81670 */
[----:B------:R-:W-:Y:S02]  /*3700*/  @!P0 IMAD R27, R27, R58, RZ ;  /* 0x0000003a1b1b8224 */ /* 0x000fe400078e02ff */
[----:B------:R-:W-:Y:S01]  /*3710*/  @!P5 STG.E.U8 desc[UR36][R6.64+0x1], R25 ;  /* 0x000001190600d986 */ /* 0x000fe2000c101124 */
[----:B------:R-:W-:-:S02]  /*3720*/  ISETP.LT.OR P5, PT, R72, 0x1, !P2 ;  /* 0x000000014800780c */ /* 0x000fc400057a1670 */
[C---:B------:R-:W-:Y:S01]  /*3730*/  ISETP.LT.OR P2, PT, R72.reuse, 0x9, !P2 ;  /* 0x000000094800780c */ /* 0x040fe20005741670 */
[----:B------:R1:W-:Y:S01]  /*3740*/  @!P1 STG.E.U8 desc[UR36][R4.64], R9 ;  /* 0x0000000904009986 */ /* 0x0003e2000c101124 */
[----:B------:R-:W-:Y:S02]  /*3750*/  ISETP.LT.OR P1, PT, R72, 0x9, !P3 ;  /* 0x000000094800780c */ /* 0x000fe40005f21670 */
[C---:B------:R-:W-:Y:S01]  /*3760*/  ISETP.GE.AND P3, PT, R73.reuse, 0x11, PT ;  /* 0x000000114900780c */ /* 0x040fe20003f66270 */
[----:B------:R-:W-:Y:S01]  /*3770*/  @!P0 STG.E.U8 desc[UR36][R4.64+0x1], R27 ;  /* 0x0000011b04008986 */ /* 0x000fe2000c101124 */
[----:B------:R-:W-:Y:S01]  /*3780*/  ISETP.GE.AND P0, PT, R73, 0x12, PT ;  /* 0x000000124900780c */ /* 0x000fe20003f06270 */
[----:B------:R-:W-:-:S04]  /*3790*/  @!P4 IMAD R11, R28, R58, RZ ;  /* 0x0000003a1c0bc224 */ /* 0x000fc800078e02ff */
[-C--:B------:R-:W-:Y:S01]  /*37a0*/  @!P5 IMAD R29, R29, R58.reuse, RZ ;  /* 0x0000003a1d1dd224 */ /* 0x080fe200078e02ff */
[----:B------:R-:W-:Y:S01]  /*37b0*/  @!P4 STG.E.U8 desc[UR36][R6.64+0x8], R11 ;  /* 0x0000080b0600c986 */ /* 0x000fe2000c101124 */
[C---:B------:R-:W-:Y:S01]  /*37c0*/  ISETP.LT.OR P4, PT, R72.reuse, 0x1, !P3 ;  /* 0x000000014800780c */ /* 0x040fe20005f81670 */
[-C--:B------:R-:W-:Y:S02]  /*37d0*/  @!P2 IMAD R31, R31, R58.reuse, RZ ;  /* 0x0000003a1f1fa224 */ /* 0x080fe400078e02ff */
[----:B------:R-:W-:Y:S01]  /*37e0*/  @!P5 STG.E.U8 desc[UR36][R6.64+0x9], R29 ;  /* 0x0000091d0600d986 */ /* 0x000fe2000c101124 */
[----:B------:R-:W-:Y:S01]  /*37f0*/  ISETP.LT.OR P5, PT, R72, 0x1, !P0 ;  /* 0x000000014800780c */ /* 0x000fe200047a1670 */
[----:B0-----:R-:W-:Y:S01]  /*3800*/  @!P1 IMAD R3, R30, R58, RZ ;  /* 0x0000003a1e039224 */ /* 0x001fe200078e02ff */
[----:B------:R-:W-:Y:S01]  /*3810*/  ISETP.LT.OR P0, PT, R72, 0x9, !P0 ;  /* 0x000000094800780c */ /* 0x000fe20004701670 */
[----:B------:R-:W-:Y:S01]  /*3820*/  @!P2 STG.E.U8 desc[UR36][R4.64+0x9], R31 ;  /* 0x0000091f0400a986 */ /* 0x000fe2000c101124 */
[----:B------:R-:W-:-:S03]  /*3830*/  ISETP.GE.AND P2, PT, R73, 0x19, PT ;  /* 0x000000194900780c */ /* 0x000fc60003f46270 */
[----:B------:R0:W-:Y:S01]  /*3840*/  @!P1 STG.E.U8 desc[UR36][R4.64+0x8], R3 ;  /* 0x0000080304009986 */ /* 0x0001e2000c101124 */
[----:B------:R-:W-:Y:S01]  /*3850*/  ISETP.LT.OR P1, PT, R72, 0x9, !P3 ;  /* 0x000000094800780c */ /* 0x000fe20005f21670 */
[----:B-1----:R-:W-:Y:S01]  /*3860*/  @!P4 IMAD R9, R32, R58, RZ ;  /* 0x0000003a2009c224 */ /* 0x002fe200078e02ff */
[----:B------:R-:W-:-:S03]  /*3870*/  ISETP.GE.AND P3, PT, R73, 0x1a, PT ;  /* 0x0000001a4900780c */ /* 0x000fc60003f66270 */
[-C--:B------:R-:W-:Y:S01]  /*3880*/  @!P5 IMAD R33, R33, R58.reuse, RZ ;  /* 0x0000003a2121d224 */ /* 0x080fe200078e02ff */
[----:B------:R-:W-:Y:S01]  /*3890*/  @!P4 STG.E.U8 desc[UR36][R6.64+0x10], R9 ;  /* 0x000010090600c986 */ /* 0x000fe2000c101124 */
[C---:B------:R-:W-:Y:S01]  /*38a0*/  ISETP.LT.OR P4, PT, R72.reuse, 0x1, !P3 ;  /* 0x000000014800780c */ /* 0x040fe20005f81670 */
[-C--:B------:R-:W-:Y:S01]  /*38b0*/  @!P0 IMAD R35, R35, R58.reuse, RZ ;  /* 0x0000003a23238224 */ /* 0x080fe200078e02ff */
[C---:B------:R-:W-:Y:S01]  /*38c0*/  ISETP.LT.OR P3, PT, R72.reuse, 0x9, !P3 ;  /* 0x000000094800780c */ /* 0x040fe20005f61670 */
[----:B------:R-:W-:Y:S01]  /*38d0*/  @!P5 STG.E.U8 desc[UR36][R6.64+0x11], R33 ;  /* 0x000011210600d986 */ /* 0x000fe2000c101124 */
[----:B------:R-:W-:Y:S02]  /*38e0*/  ISETP.LT.OR P5, PT, R72, 0x1, !P2 ;  /* 0x000000014800780c */ /* 0x000fe400057a1670 */
[----:B0-----:R-:W-:Y:S01]  /*38f0*/  @!P1 IMAD R3, R34, R58, RZ ;  /* 0x0000003a22039224 */ /* 0x001fe200078e02ff */
[----:B------:R-:W-:Y:S01]  /*3900*/  @!P0 STG.E.U8 desc[UR36][R4.64+0x11], R35 ;  /* 0x0000112304008986 */ /* 0x000fe2000c101124 */
[----:B------:R-:W-:-:S02]  /*3910*/  ISETP.LT.OR P2, PT, R72, 0x9, !P2 ;  /* 0x000000094800780c */ /* 0x000fc40005741670 */
[C---:B------:R-:W-:Y:S01]  /*3920*/  ISETP.GE.AND P0, PT, R73.reuse, 0x21, PT ;  /* 0x000000214900780c */ /* 0x040fe20003f06270 */
[----:B------:R0:W-:Y:S01]  /*3930*/  @!P1 STG.E.U8 desc[UR36][R4.64+0x10], R3 ;  /* 0x0000100304009986 */ /* 0x0001e2000c101124 */
[----:B------:R-:W-:Y:S01]  /*3940*/  ISETP.GE.AND P1, PT, R73, 0x22, PT ;  /* 0x000000224900780c */ /* 0x000fe20003f26270 */
[-C--:B------:R-:W-:Y:S02]  /*3950*/  @!P4 IMAD R37, R37, R58.reuse, RZ ;  /* 0x0000003a2525c224 */ /* 0x080fe400078e02ff */
[-C--:B------:R-:W-:Y:S02]  /*3960*/  @!P3 IMAD R39, R39, R58.reuse, RZ ;  /* 0x0000003a2727b224 */ /* 0x080fe400078e02ff */
[-C--:B------:R-:W-:Y:S01]  /*3970*/  @!P5 IMAD R11, R36, R58.reuse, RZ ;  /* 0x0000003a240bd224 */ /* 0x080fe200078e02ff */
[----:B------:R-:W-:Y:S01]  /*3980*/  @!P4 STG.E.U8 desc[UR36][R6.64+0x19], R37 ;  /* 0x000019250600c986 */ /* 0x000fe2000c101124 */
[C---:B------:R-:W-:Y:S02]  /*3990*/  ISETP.LT.OR P4, PT, R72.reuse, 0x1, !P0 ;  /* 0x000000014800780c */ /* 0x040fe40004781670 */
[C---:B------:R-:W-:Y:S01]  /*39a0*/  ISETP.LT.OR P0, PT, R72.reuse, 0x9, !P0 ;  /* 0x000000094800780c */ /* 0x040fe20004701670 */
[----:B------:R-:W-:Y:S01]  /*39b0*/  @!P5 STG.E.U8 desc[UR36][R6.64+0x18], R11 ;  /* 0x0000180b0600d986 */ /* 0x000fe2000c101124 */
[----:B------:R-:W-:Y:S01]  /*39c0*/  ISETP.LT.OR P5, PT, R72, 0x1, !P1 ;  /* 0x000000014800780c */ /* 0x000fe20004fa1670 */
[----:B0-----:R-:W-:Y:S01]  /*39d0*/  @!P2 IMAD R3, R38, R58, RZ ;  /* 0x0000003a2603a224 */ /* 0x001fe200078e02ff */
[----:B------:R-:W-:Y:S01]  /*39e0*/  ISETP.LT.OR P1, PT, R72, 0x9, !P1 ;  /* 0x000000094800780c */ /* 0x000fe20004f21670 */
[----:B------:R-:W-:Y:S01]  /*39f0*/  @!P3 STG.E.U8 desc[UR36][R4.64+0x19], R39 ;  /* 0x000019270400b986 */ /* 0x000fe2000c101124 */
[----:B------:R-:W-:-:S03]  /*3a00*/  ISETP.GE.AND P3, PT, R73, 0x29, PT ;  /* 0x000000294900780c */ /* 0x000fc60003f66270 */
[----:B------:R0:W-:Y:S01]  /*3a10*/  @!P2 STG.E.U8 desc[UR36][R4.64+0x18], R3 ;  /* 0x000018030400a986 */ /* 0x0001e2000c101124 */
[----:B------:R-:W-:Y:S01]  /*3a20*/  ISETP.GE.AND P2, PT, R73, 0x2a, PT ;  /* 0x0000002a4900780c */ /* 0x000fe20003f46270 */
[----:B------:R-:W-:-:S04]  /*3a30*/  @!P4 IMAD R9, R40, R58, RZ ;  /* 0x0000003a2809c224 */ /* 0x000fc800078e02ff */
[-C--:B------:R-:W-:Y:S01]  /*3a40*/  @!P5 IMAD R41, R41, R58.reuse, RZ ;  /* 0x0000003a2929d224 */ /* 0x080fe200078e02ff */
[----:B------:R-:W-:Y:S01]  /*3a50*/  @!P4 STG.E.U8 desc[UR36][R6.64+0x20], R9 ;  /* 0x000020090600c986 */ /* 0x000fe2000c101124 */
[C---:B------:R-:W-:Y:S01]  /*3a60*/  ISETP.LT.OR P4, PT, R72.reuse, 0x1, !P3 ;  /* 0x000000014800780c */ /* 0x040fe20005f81670 */
[-C--:B------:R-:W-:Y:S01]  /*3a70*/  @!P1 IMAD R43, R43, R58.reuse, RZ ;  /* 0x0000003a2b2b9224 */ /* 0x080fe200078e02ff */
        /* <DEDUP_REMOVED lines=25> */
[----:B------:R1:W-:Y:S01]  /*3c10*/  @!P4 STG.E.U8 desc[UR36][R6.64+0x30], R9 ;  /* 0x000030090600c986 */ /* 0x0003e2000c101124 */
[C---:B------:R-:W-:Y:S01]  /*3c20*/  ISETP.LT.OR P4, PT, R72.reuse, 0x1, !P2 ;  /* 0x000000014800780c */ /* 0x040fe20005781670 */
[-C--:B------:R-:W-:Y:S01]  /*3c30*/  @!P0 IMAD R51, R51, R58.reuse, RZ ;  /* 0x0000003a33338224 */ /* 0x080fe200078e02ff */
[C---:B------:R-:W-:Y:S01]  /*3c40*/  ISETP.LT.OR P2, PT, R72.reuse, 0x9, !P2 ;  /* 0x000000094800780c */ /* 0x040fe20005741670 */
[----:B------:R2:W-:Y:S01]  /*3c50*/  @!P5 STG.E.U8 desc[UR36][R6.64+0x31], R49 ;  /* 0x000031310600d986 */ /* 0x0005e2000c101124 */
[----:B------:R-:W-:Y:S01]  /*3c60*/  ISETP.LT.OR P5, PT, R72, 0x1, !P3 ;  /* 0x000000014800780c */ /* 0x000fe20005fa1670 */
[-C--:B0-----:R-:W-:Y:S01]  /*3c70*/  @!P1 IMAD R3, R50, R58.reuse, RZ ;  /* 0x0000003a32039224 */ /* 0x081fe200078e02ff */
[----:B------:R-:W-:Y:S01]  /*3c80*/  ISETP.LT.OR P3, PT, R72, 0x9, !P3 ;  /* 0x000000094800780c */ /* 0x000fe20005f61670 */
[----:B------:R2:W-:Y:S04]  /*3c90*/  @!P0 STG.E.U8 desc[UR36][R4.64+0x31], R51 ;  /* 0x0000313304008986 */ /* 0x0005e8000c101124 */
[----:B------:R2:W-:Y:S02]  /*3ca0*/  @!P1 STG.E.U8 desc[UR36][R4.64+0x30], R3 ;  /* 0x0000300304009986 */ /* 0x0005e4000c101124 */
[----:B------:R-:W-:-:S02]  /*3cb0*/  @!P4 IMAD R11, R52, R58, RZ ;  /* 0x0000003a340bc224 */ /* 0x000fc400078e02ff */
[-C--:B-1----:R-:W-:Y:S02]  /*3cc0*/  @!P2 IMAD R9, R54, R58.reuse, RZ ;  /* 0x0000003a3609a224 */ /* 0x082fe400078e02ff */
[-C--:B------:R-:W-:Y:S01]  /*3cd0*/  @!P5 IMAD R53, R53, R58.reuse, RZ ;  /* 0x0000003a3535d224 */ /* 0x080fe200078e02ff */
[----:B------:R2:W-:Y:S01]  /*3ce0*/  @!P4 STG.E.U8 desc[UR36][R6.64+0x38], R11 ;  /* 0x0000380b0600c986 */ /* 0x0005e2000c101124 */
[----:B------:R-:W-:-:S03]  /*3cf0*/  @!P3 IMAD R55, R55, R58, RZ ;  /* 0x0000003a3737b224 */ /* 0x000fc600078e02ff */
[----:B------:R2:W-:Y:S04]  /*3d00*/  @!P5 STG.E.U8 desc[UR36][R6.64+0x39], R53 ;  /* 0x000039350600d986 */ /* 0x0005e8000c101124 */
[----:B------:R2:W-:Y:S04]  /*3d10*/  @!P2 STG.E.U8 desc[UR36][R4.64+0x38], R9 ;  /* 0x000038090400a986 */ /* 0x0005e8000c101124 */
[----:B------:R2:W-:Y:S02]  /*3d20*/  @!P3 STG.E.U8 desc[UR36][R4.64+0x39], R55 ;  /* 0x000039370400b986 */ /* 0x0005e4000c101124 */
.L_x_102:
[----:B------:R-:W-:Y:S05]  /*3d30*/  BSYNC B0 ;  /* 0x0000000000007941 */ /* 0x000fea0003800000 */
.L_x_36:
[----:B0-2---:R-:W2:Y:S01]  /*3d40*/  LDL.64 R2, [R1] ;  /* 0x0000000001027983 */ /* 0x005ea20000100a00 */
[----:B------:R-:W-:Y:S01]  /*3d50*/  ULDC.64 UR4, c[0x0][0x650] ;  /* 0x0001940000047ab9 */ /* 0x000fe20000000a00 */
[----:B------:R0:W-:Y:S01]  /*3d60*/  SYNCS.ARRIVE.TRANS64.A1T0 RZ, [R66+UR47], RZ ;  /* 0x000000ff42ff79a7 */ /* 0x0001e2000810002f */
[----:B------:R-:W-:Y:S01]  /*3d70*/  PRMT R0, RZ, 0x7610, R0 ;  /* 0x00007610ff007816 */ /* 0x000fe20000000000 */
[----:B------:R-:W-:Y:S02]  /*3d80*/  IMAD.MOV.U32 R19, RZ, RZ, -0x1 ;  /* 0xffffffffff137424 */ /* 0x000fe400078e00ff */
[----:B------:R-:W-:Y:S01]  /*3d90*/  IMAD.MOV.U32 R22, RZ, RZ, -0x1 ;  /* 0xffffffffff167424 */ /* 0x000fe200078e00ff */
[----:B--2---:R-:W-:-:S04]  /*3da0*/  LEA R18, P0, R2, R18, 0x1 ;  /* 0x0000001202127211 */ /* 0x004fc800078008ff */
[----:B------:R-:W-:Y:S01]  /*3db0*/  LEA.HI.X R17, R2, R17, R23, 0x1, P0 ;  /* 0x0000001102117211 */ /* 0x000fe200000f0c17 */
[----:B------:R-:W-:Y:S01]  /*3dc0*/  IMAD.MOV.U32 R2, RZ, RZ, -0x1 ;  /* 0xffffffffff027424 */ /* 0x000fe200078e00ff */
[----:B------:R-:W-:-:S04]  /*3dd0*/  ISETP.GE.U32.AND P0, PT, R18, UR4, PT ;  /* 0x0000000412007c0c */ /* 0x000fc8000bf06070 */
[----:B------:R-:W-:-:S13]  /*3de0*/  ISETP.GE.U32.AND.EX P0, PT, R17, UR5, PT, P0 ;  /* 0x0000000511007c0c */ /* 0x000fda000bf06100 */
[----:B0-----:R-:W-:Y:S05]  /*3df0*/  @P0 BRA `(.L_x_103) ;  /* 0x0000000400700947 */ /* 0x001fea0003800000 */
[----:B------:R-:W0:Y:S01]  /*3e00*/  S2R R10, SR_CTAID.X ;  /* 0x00000000000a7919 */ /* 0x000e220000002500 */
[----:B------:R-:W2:Y:S01]  /*3e10*/  LDC.64 R8, c[0x0][0x628] ;  /* 0x00018a00ff087b82 */ /* 0x000ea20000000a00 */
[----:B------:R-:W-:Y:S01]  /*3e20*/  ULDC UR4, c[0x0][0x150] ;  /* 0x0000540000047ab9 */ /* 0x000fe20000000800 */
[----:B-1-3--:R-:W-:Y:S01]  /*3e30*/  IMAD.MOV.U32 R6, RZ, RZ, R18 ;  /* 0x000000ffff067224 */ /* 0x00afe200078e0012 */
[----:B------:R-:W1:Y:S01]  /*3e40*/  S2R R20, SR_CTAID.Y ;  /* 0x0000000000147919 */ /* 0x000e620000002600 */
[----:B------:R-:W-:-:S04]  /*3e50*/  IMAD.MOV.U32 R7, RZ, RZ, R17 ;  /* 0x000000ffff077224 */ /* 0x000fc800078e0011 */
[----:B------:R-:W3:Y:S08]  /*3e60*/  LDC R15, c[0x0][0x144] ;  /* 0x00005100ff0f7b82 */ /* 0x000ef00000000800 */
[----:B------:R-:W1:Y:S08]  /*3e70*/  LDC R0, c[0x0][0x630] ;  /* 0x00018c00ff007b82 */ /* 0x000e700000000800 */
[----:B------:R-:W1:Y:S01]  /*3e80*/  LDC.64 R12, c[0x0][0x620] ;  /* 0x00018800ff0c7b82 */ /* 0x000e620000000a00 */
[----:B--2---:R-:W-:-:S04]  /*3e90*/  ISETP.NE.U32.AND P0, PT, R8, RZ, PT ;  /* 0x000000ff0800720c */ /* 0x004fc80003f05070 */
[----:B------:R-:W-:Y:S02]  /*3ea0*/  ISETP.NE.AND.EX P0, PT, R9, RZ, PT, P0 ;  /* 0x000000ff0900720c */ /* 0x000fe40003f05300 */
[----:B0-----:R-:W-:-:S05]  /*3eb0*/  I2FP.F32.U32 R2, R10 ;  /* 0x0000000a00027245 */ /* 0x001fca0000201000 */
[----:B------:R-:W-:-:S04]  /*3ec0*/  FMUL R2, R2, UR4 ;  /* 0x0000000402027c20 */ /* 0x000fc80008400000 */
[----:B------:R0:W2:Y:S02]  /*3ed0*/  F2I.U32.TRUNC.NTZ R14, R2 ;  /* 0x00000002000e7305 */ /* 0x0000a4000020f000 */
[----:B---3--:R-:W-:Y:S05]  /*3ee0*/  @!P0 BRA `(.L_x_104) ;  /* 0x0000000000288947 */ /* 0x008fea0003800000 */
[----:B------:R-:W3:Y:S02]  /*3ef0*/  LDC R3, c[0x0][0x634] ;  /* 0x00018d00ff037b82 */ /* 0x000ee40000000800 */
[----:B---3--:R-:W-:-:S05]  /*3f00*/  IADD3 R7, P0, R18, R3, RZ ;  /* 0x0000000312077210 */ /* 0x008fca0007f1e0ff */
[----:B------:R-:W-:-:S04]  /*3f10*/  IMAD.X R11, RZ, RZ, R17, P0 ;  /* 0x000000ffff0b7224 */ /* 0x000fc800000e0611 */
[----:B0-----:R-:W-:-:S04]  /*3f20*/  IMAD.WIDE.U32 R2, R11, R8, RZ ;  /* 0x000000080b027225 */ /* 0x001fc800078e00ff */
[----:B----4-:R-:W-:-:S04]  /*3f30*/  IMAD.WIDE.U32 R4, P0, R7, R9, R2 ;  /* 0x0000000907047225 */ /* 0x010fc80007800002 */
[----:B------:R-:W-:-:S04]  /*3f40*/  IMAD.WIDE.U32 R2, R7, R8, RZ ;  /* 0x0000000807027225 */ /* 0x000fc800078e00ff */
[----:B------:R-:W-:Y:S01]  /*3f50*/  IMAD.X R7, RZ, RZ, RZ, P0 ;  /* 0x000000ffff077224 */ /* 0x000fe200000e06ff */
[----:B------:R-:W-:Y:S01]  /*3f60*/  IADD3 RZ, P0, R3, R4, RZ ;  /* 0x0000000403ff7210 */ /* 0x000fe20007f1e0ff */
[----:B------:R-:W-:-:S04]  /*3f70*/  IMAD.MOV.U32 R6, RZ, RZ, R5 ;  /* 0x000000ffff067224 */ /* 0x000fc800078e0005 */
[----:B------:R-:W-:-:S08]  /*3f80*/  IMAD.WIDE.U32.X R6, R11, R9, R6, P0 ;  /* 0x000000090b067225 */ /* 0x000fd000000e0406 */
.L_x_104:
[----:B----4-:R-:W3:Y:S01]  /*3f90*/  LDC.64 R26, c[0x0][0x640] ;  /* 0x00019000ff1a7b82 */ /* 0x010ee20000000a00 */
[-C--:B-1----:R-:W-:Y:S01]  /*3fa0*/  SHF.R.U64 R11, R6, R0.reuse, R7 ;  /* 0x00000000060b7219 */ /* 0x082fe20000001207 */
[----:B------:R-:W-:Y:S01]  /*3fb0*/  IMAD.MOV.U32 R19, RZ, RZ, R17 ;  /* 0x000000ffff137224 */ /* 0x000fe200078e0011 */
[----:B------:R-:W-:Y:S01]  /*3fc0*/  SHF.R.U32.HI R0, RZ, R0, R7 ;  /* 0x00000000ff007219 */ /* 0x000fe20000011607 */
[----:B--2---:R-:W-:Y:S01]  /*3fd0*/  IMAD.MOV R14, RZ, RZ, -R14 ;  /* 0x000000ffff0e7224 */ /* 0x004fe200078e0a0e */
[----:B------:R-:W-:Y:S01]  /*3fe0*/  IADD3 R5, P0, RZ, -R11, RZ ;  /* 0x8000000bff057210 */ /* 0x000fe20007f1e0ff */
[----:B------:R-:W-:Y:S01]  /*3ff0*/  ULDC UR4, c[0x0][0x154] ;  /* 0x0000550000047ab9 */ /* 0x000fe20000000800 */
[----:B------:R-:W-:Y:S01]  /*4000*/  IMAD.MOV.U32 R7, RZ, RZ, 0x1 ;  /* 0x00000001ff077424 */ /* 0x000fe200078e00ff */
[----:B------:R-:W1:Y:S01]  /*4010*/  LDC R4, c[0x0][0x618] ;  /* 0x00018600ff047b82 */ /* 0x000e620000000800 */
[----:B------:R-:W-:Y:S02]  /*4020*/  IMAD R22, R15, R14, R10 ;  /* 0x0000000e0f167224 */ /* 0x000fe400078e020a */
[----:B------:R-:W-:-:S04]  /*4030*/  IMAD.X R3, RZ, RZ, ~R0, P0 ;  /* 0x000000ffff037224 */ /* 0x000fc800000e0e00 */
[-C--:B------:R-:W-:Y:S01]  /*4040*/  IMAD R0, R3, R12.reuse, RZ ;  /* 0x0000000c03007224 */ /* 0x080fe200078e02ff */
[----:B------:R-:W2:Y:S01]  /*4050*/  LDC R6, c[0x0][0x608] ;  /* 0x00018200ff067b82 */ /* 0x000ea20000000800 */
[----:B0-----:R-:W-:-:S04]  /*4060*/  IMAD.WIDE.U32 R2, R5, R12, R18 ;  /* 0x0000000c05027225 */ /* 0x001fc800078e0012 */
[----:B------:R-:W-:Y:S01]  /*4070*/  IMAD R5, R5, R13, R0 ;  /* 0x0000000d05057224 */ /* 0x000fe200078e0200 */
[----:B------:R-:W-:Y:S02]  /*4080*/  I2FP.F32.U32 R0, R20 ;  /* 0x0000001400007245 */ /* 0x000fe40000201000 */
[----:B------:R-:W0:Y:S01]  /*4090*/  LDC R24, c[0x0][0x658] ;  /* 0x00019600ff187b82 */ /* 0x000e220000000800 */
[----:B------:R-:W-:Y:S01]  /*40a0*/  IMAD.IADD R3, R3, 0x1, R5 ;  /* 0x0000000103037824 */ /* 0x000fe200078e0205 */
[----:B---3--:R-:W-:Y:S01]  /*40b0*/  ISETP.NE.U32.AND P0, PT, R26, RZ, PT ;  /* 0x000000ff1a00720c */ /* 0x008fe20003f05070 */
[----:B------:R-:W-:Y:S01]  /*40c0*/  FMUL R0, R0, UR4 ;  /* 0x0000000400007c20 */ /* 0x000fe20008400000 */
[----:B------:R-:W-:Y:S02]  /*40d0*/  IMAD.MOV.U32 R5, RZ, RZ, -0x1 ;  /* 0xffffffffff057424 */ /* 0x000fe400078e00ff */
[----:B------:R-:W-:Y:S01]  /*40e0*/  ISETP.NE.AND.EX P0, PT, R27, RZ, PT, P0 ;  /* 0x000000ff1b00720c */ /* 0x000fe20003f05300 */
[----:B------:R3:W4:Y:S01]  /*40f0*/  F2I.U32.TRUNC.NTZ R12, R0 ;  /* 0x00000000000c7305 */ /* 0x000722000020f000 */
[----:B------:R-:W3:Y:S01]  /*4100*/  LDC R15, c[0x0][0x148] ;  /* 0x00005200ff0f7b82 */ /* 0x000ee20000000800 */
[----:B-1----:R-:W-:-:S02]  /*4110*/  SHF.R.U64 R10, R2, R4, R3 ;  /* 0x00000004020a7219 */ /* 0x002fc40000001203 */
[----:B------:R-:W-:-:S05]  /*4120*/  SHF.R.U32.HI R3, RZ, R4, R3 ;  /* 0x00000004ff037219 */ /* 0x000fca0000011603 */
[----:B------:R-:W1:Y:S01]  /*4130*/  LDC R14, c[0x0][0x600] ;  /* 0x00018000ff0e7b82 */ /* 0x000e620000000800 */
[-CC-:B--2---:R-:W-:Y:S02]  /*4140*/  SHF.R.U64 R8, R10, R6.reuse, R3.reuse ;  /* 0x000000060a087219 */ /* 0x184fe40000001203 */
[----:B------:R-:W-:-:S05]  /*4150*/  SHF.R.U32.HI R3, RZ, R6, R3 ;  /* 0x00000006ff037219 */ /* 0x000fca0000011603 */
[----:B------:R-:W2:Y:S01]  /*4160*/  LDC R21, c[0x0][0x648] ;  /* 0x00019200ff157b82 */ /* 0x000ea20000000800 */
[-CC-:B0-----:R-:W-:Y:S02]  /*4170*/  SHF.R.U64 R13, R8, R24.reuse, R3.reuse ;  /* 0x00000018080d7219 */ /* 0x181fe40000001203 */
[-C--:B------:R-:W-:Y:S02]  /*4180*/  SHF.L.U32 R5, R5, R24.reuse, RZ ;  /* 0x0000001805057219 */ /* 0x080fe400000006ff */
[-C--:B------:R-:W-:Y:S01]  /*4190*/  SHF.R.U32.HI R3, RZ, R24.reuse, R3 ;  /* 0x00000018ff037219 */ /* 0x080fe20000011603 */
[----:B------:R-:W-:Y:S01]  /*41a0*/  IMAD.MOV.U32 R2, RZ, RZ, R13 ;  /* 0x000000ffff027224 */ /* 0x000fe200078e000d */
[----:B------:R-:W-:Y:S01]  /*41b0*/  SHF.L.U32 R24, R7, R24, RZ ;  /* 0x0000001807187219 */ /* 0x000fe200000006ff */
[----:B------:R-:W0:Y:S01]  /*41c0*/  LDC R25, c[0x0][0x638] ;  /* 0x00018e00ff197b82 */ /* 0x000e220000000800 */
[----:B------:R-:W-:-:S07]  /*41d0*/  LOP3.LUT R19, RZ, R5, RZ, 0x33, !PT ;  /* 0x00000005ff137212 */ /* 0x000fce00078e33ff */
[----:B------:R-:W0:Y:S01]  /*41e0*/  LDC R28, c[0x0][0x610] ;  /* 0x00018400ff1c7b82 */ /* 0x000e220000000800 */
[----:B----4-:R-:W-:Y:S05]  /*41f0*/  @!P0 BRA `(.L_x_105) ;  /* 0x0000000000288947 */ /* 0x010fea0003800000 */
[----:B---3--:R-:W3:Y:S02]  /*4200*/  LDC R0, c[0x0][0x64c] ;  /* 0x00019300ff007b82 */ /* 0x008ee40000000800 */
[----:B---3--:R-:W-:-:S05]  /*4210*/  IADD3 R7, P0, R13, R0, RZ ;  /* 0x000000000d077210 */ /* 0x008fca0007f1e0ff */
        /* <DEDUP_REMOVED lines=8> */
.L_x_105:
[----:B------:R-:W4:Y:S01]  /*42a0*/  LDC R4, c[0x0][0x65c] ;  /* 0x00019700ff047b82 */ /* 0x000f220000000800 */
[----:B--23--:R-:W-:Y:S01]  /*42b0*/  SHF.R.U64 R0, R2, R21, R3 ;  /* 0x0000001502007219 */ /* 0x00cfe20000001203 */
[----:B-1----:R-:W-:Y:S01]  /*42c0*/  VIADD R3, R14, 0xffffffff ;  /* 0xffffffff0e037836 */ /* 0x002fe20000000000 */
[----:B------:R-:W-:Y:S01]  /*42d0*/  LOP3.LUT R19, R8, R19, RZ, 0xc0, !PT ;  /* 0x0000001308137212 */ /* 0x000fe200078ec0ff */
[----:B------:R-:W-:Y:S02]  /*42e0*/  IMAD.MOV R12, RZ, RZ, -R12 ;  /* 0x000000ffff0c7224 */ /* 0x000fe400078e0a0c */
[----:B------:R-:W-:Y:S01]  /*42f0*/  IMAD.MOV R2, RZ, RZ, -R0 ;  /* 0x000000ffff027224 */ /* 0x000fe200078e0a00 */
[----:B------:R-:W-:Y:S01]  /*4300*/  LOP3.LUT R3, R10, R3, RZ, 0xc0, !PT ;  /* 0x000000030a037212 */ /* 0x000fe200078ec0ff */
[----:B------:R-:W-:Y:S02]  /*4310*/  IMAD R19, R24, R0, R19 ;  /* 0x0000000018137224 */ /* 0x000fe400078e0213 */
[----:B0-----:R-:W-:-:S04]  /*4320*/  IMAD R0, R2, R25, R13 ;  /* 0x0000001902007224 */ /* 0x001fc800078e020d */
[----:B------:R-:W-:Y:S01]  /*4330*/  IMAD R2, R0, R14, R3 ;  /* 0x0000000e00027224 */ /* 0x000fe200078e0203 */
[----:B----4-:R-:W-:Y:S01]  /*4340*/  ISETP.NE.AND P0, PT, R4, 0x1, PT ;  /* 0x000000010400780c */ /* 0x010fe20003f05270 */
[----:B------:R-:W-:-:S05]  /*4350*/  IMAD.MOV.U32 R4, RZ, RZ, 0x1 ;  /* 0x00000001ff047424 */ /* 0x000fca00078e00ff */
[----:B------:R-:W-:-:S07]  /*4360*/  PRMT R0, R4, 0x7610, R0 ;  /* 0x0000761004007816 */ /* 0x000fce0000000000 */
[----:B------:R-:W-:-:S04]  /*4370*/  @P0 IMAD R22, R15, R12, R20 ;  /* 0x0000000c0f160224 */ /* 0x000fc800078e0214 */
[----:B------:R-:W-:-:S05]  /*4380*/  IMAD R19, R19, R28, R22 ;  /* 0x0000001c13137224 */ /* 0x000fca00078e0216 */
[----:B------:R-:W-:Y:S02]  /*4390*/  SEL R22, R2, R19, !P0 ;  /* 0x0000001302167207 */ /* 0x000fe40004000000 */
[----:B------:R-:W-:Y:S01]  /*43a0*/  SEL R19, R19, R2, !P0 ;  /* 0x0000000213137207 */ /* 0x000fe20004000000 */
[----:B------:R-:W-:-:S07]  /*43b0*/  IMAD.MOV.U32 R2, RZ, RZ, R11 ;  /* 0x000000ffff027224 */ /* 0x000fce00078e000b */
.L_x_103:
[----:B------:R-:W-:Y:S02]  /*43c0*/  LOP3.LUT P0, RZ, R0, 0xff, RZ, 0xc0, !PT ;  /* 0x000000ff00ff7812 */ /* 0x000fe4000780c0ff */
[----:B------:R-:W-:-:S11]  /*43d0*/  LOP3.LUT R69, R69, 0x1, RZ, 0x3c, !PT ;  /* 0x0000000145457812 */ /* 0x000fd600078e3cff */
[----:B------:R-:W-:Y:S05]  /*43e0*/  @P0 BRA `(.L_x_106) ;  /* 0xffffffd000bc0947 */ /* 0x000fea000383ffff */
[----:B------:R-:W-:Y:S05]  /*43f0*/  EXIT ;  /* 0x000000000000794d */ /* 0x000fea0003800000 */
.L_x_17:
[----:B------:R-:W-:-:S08]  /*4400*/  ISETP.NE.AND P0, PT, R5, RZ, PT ;  /* 0x000000ff0500720c */ /* 0x000fd00003f05270 */
[----:B0-----:R-:W0:-:S00]  /*4410*/  USETMAXREG.DEALLOC.CTAPOOL 0x28 ;  /* 0x00000028000079c8 */ /* 0x001e0000080e0500 */
[----:B------:R-:W-:Y:S05]  /*4420*/  @P0 EXIT ;  /* 0x000000000000094d */ /* 0x000fea0003800000 */
[----:B0-----:R-:W-:Y:S01]  /*4430*/  LOP3.LUT P0, RZ, R8, 0xff, RZ, 0xc0, !PT ;  /* 0x000000ff08ff7812 */ /* 0x001fe2000780c0ff */
[----:B------:R-:W-:Y:S02]  /*4440*/  IMAD.MOV.U32 R0, RZ, RZ, 0x1 ;  /* 0x00000001ff007424 */ /* 0x000fe400078e00ff */
[----:B------:R-:W-:-:S10]  /*4450*/  IMAD.MOV.U32 R7, RZ, RZ, RZ ;  /* 0x000000ffff077224 */ /* 0x000fd400078e00ff */
[----:B------:R-:W-:Y:S05]  /*4460*/  @!P0 BRA `(.L_x_107) ;  /* 0x0000000c00748947 */ /* 0x000fea0003800000 */
[----:B------:R-:W0:Y:S01]  /*4470*/  S2UR UR9, SR_CgaCtaId ;  /* 0x00000000000979c3 */ /* 0x000e220000008800 */
[----:B------:R-:W-:Y:S01]  /*4480*/  ULDC UR5, c[0x0][0x658] ;  /* 0x0001960000057ab9 */ /* 0x000fe20000000800 */
[----:B------:R-:W-:Y:S01]  /*4490*/  UMOV UR10, 0xffffffff ;  /* 0xffffffff000a7882 */ /* 0x000fe20000000000 */
[----:B------:R-:W-:Y:S01]  /*44a0*/  UMOV UR11, 0x1 ;  /* 0x00000001000b7882 */ /* 0x000fe20000000000 */
[----:B------:R-:W-:Y:S01]  /*44b0*/  USHF.L.U32 UR10, UR10, UR5, URZ ;  /* 0x000000050a0a7299 */ /* 0x000fe2000800063f */
[----:B------:R-:W-:Y:S01]  /*44c0*/  LOP3.LUT P0, RZ, R4, 0x1f, RZ, 0xc0, !PT ;  /* 0x0000001f04ff7812 */ /* 0x000fe2000780c0ff */
[----:B------:R-:W-:Y:S01]  /*44d0*/  BSSY B0, `(.L_x_107) ;  /* 0x00000d6000007945 */ /* 0x000fe20003800000 */
[C---:B------:R-:W-:Y:S01]  /*44e0*/  ISETP.NE.AND P2, PT, R3.reuse, RZ, PT ;  /* 0x000000ff0300720c */ /* 0x040fe20003f45270 */
[----:B------:R-:W-:Y:S01]  /*44f0*/  IMAD.MOV.U32 R8, RZ, RZ, 0x1 ;  /* 0x00000001ff087424 */ /* 0x000fe200078e00ff */
[----:B------:R-:W-:Y:S01]  /*4500*/  ISETP.NE.OR P0, PT, R3, RZ, !P0 ;  /* 0x000000ff0300720c */ /* 0x000fe20004705670 */
[----:B------:R-:W-:Y:S01]  /*4510*/  IMAD.MOV.U32 R0, RZ, RZ, 0x1 ;  /* 0x00000001ff007424 */ /* 0x000fe200078e00ff */
[----:B------:R-:W-:Y:S01]  /*4520*/  LOP3.LUT R6, R16, 0x2, RZ, 0xfc, !PT ;  /* 0x0000000210067812 */ /* 0x000fe200078efcff */
[----:B------:R-:W-:Y:S01]  /*4530*/  IMAD.MOV.U32 R7, RZ, RZ, RZ ;  /* 0x000000ffff077224 */ /* 0x000fe200078e00ff */
[----:B------:R-:W-:Y:S01]  /*4540*/  ULDC UR4, c[0x0][0x600] ;  /* 0x0001800000047ab9 */ /* 0x000fe20000000800 */
[----:B------:R-:W-:Y:S01]  /*4550*/  UMOV UR18, 0x5 ;  /* 0x0000000500127882 */ /* 0x000fe20000000000 */
[----:B------:R-:W-:-:S02]  /*4560*/  UIADD3 UR26, UR40, 0x1, URZ ;  /* 0x00000001281a7890 */ /* 0x000fc4000fffe03f */
[----:B------:R-:W-:Y:S02]  /*4570*/  UIADD3 UR4, UR4, -0x1, URZ ;  /* 0xffffffff04047890 */ /* 0x000fe4000fffe03f */
[----:B------:R-:W-:Y:S01]  /*4580*/  USHF.L.U32 UR5, UR11, UR5, URZ ;  /* 0x000000050b057299 */ /* 0x000fe2000800063f */
[----:B------:R-:W-:Y:S01]  /*4590*/  ULDC.64 UR24, c[0x0][0x198] ;  /* 0x0000660000187ab9 */ /* 0x000fe20000000a00 */
[----:B0-----:R-:W-:Y:S02]  /*45a0*/  ULOP3.LUT UR8, UR9, 0x1, URZ, 0xc0, !UPT ;  /* 0x0000000109087892 */ /* 0x001fe4000f8ec03f */
[----:B------:R-:W-:Y:S02]  /*45b0*/  USHF.L.U32 UR7, UR9, 0xb, URZ ;  /* 0x0000000b09077899 */ /* 0x000fe4000800063f */
[----:B------:R-:W-:Y:S02]  /*45c0*/  USHF.R.U32.HI UR27, URZ, 0x1, UR9 ;  /* 0x000000013f1b7899 */ /* 0x000fe40008011609 */
[----:B------:R-:W-:-:S02]  /*45d0*/  USHF.L.U32 UR6, UR9, 0x5, URZ ;  /* 0x0000000509067899 */ /* 0x000fc4000800063f */
[----:B------:R-:W-:Y:S02]  /*45e0*/  ULOP3.LUT UR9, UR9, 0xfffffffe, URZ, 0xc0, !UPT ;  /* 0xfffffffe09097892 */ /* 0x000fe4000f8ec03f */
[----:B------:R-:W-:Y:S02]  /*45f0*/  UISETP.GT.U32.AND UP0, UPT, UR8, 0xffff, UPT ;  /* 0x0000ffff0800788c */ /* 0x000fe4000bf04070 */
[----:B------:R-:W-:Y:S02]  /*4600*/  ULOP3.LUT UR13, UR7, 0x800, URZ, 0xc0, !UPT ;  /* 0x00000800070d7892 */ /* 0x000fe4000f8ec03f */
[----:B------:R-:W-:Y:S02]  /*4610*/  ULOP3.LUT UR7, URZ, UR10, URZ, 0x33, !UPT ;  /* 0x0000000a3f077292 */ /* 0x000fe4000f8e333f */
[----:B------:R-:W-:Y:S02]  /*4620*/  USHF.L.U32 UR10, UR11, UR9, URZ ;  /* 0x000000090b0a7299 */ /* 0x000fe4000800063f */
[----:B------:R-:W-:-:S02]  /*4630*/  ULOP3.LUT UR9, UR9, 0x1, URZ, 0xfc, !UPT ;  /* 0x0000000109097892 */ /* 0x000fc4000f8efc3f */
[----:B------:R-:W-:Y:S02]  /*4640*/  USEL UR8, UR8, 0xffff, !UP0 ;  /* 0x0000ffff08087887 */ /* 0x000fe4000c000000 */
[----:B------:R-:W-:Y:S02]  /*4650*/  USHF.L.U32 UR9, UR11, UR9, URZ ;  /* 0x000000090b097299 */ /* 0x000fe4000800063f */
[----:B------:R-:W-:Y:S02]  /*4660*/  ULOP3.LUT UR8, UR8, 0xffff, URZ, 0xc0, !UPT ;  /* 0x0000ffff08087892 */ /* 0x000fe4000f8ec03f */
[----:B------:R-:W-:Y:S02]  /*4670*/  ULEA UR28, UR27, 0x100, 0xb ;  /* 0x000001001b1c7891 */ /* 0x000fe4000f8e583f */
[----:B------:R-:W-:Y:S02]  /*4680*/  ULOP3.LUT UR6, UR6, 0x20, URZ, 0xc0, !UPT ;  /* 0x0000002006067892 */ /* 0x000fe4000f8ec03f */
[----:B------:R-:W-:-:S02]  /*4690*/  ULOP3.LUT UR13, UR13, 0x3100, URZ, 0xfc, !UPT ;  /* 0x000031000d0d7892 */ /* 0x000fc4000f8efc3f */
[----:B------:R-:W-:Y:S02]  /*46a0*/  ULOP3.LUT UR19, UR10, UR9, URZ, 0xfc, !UPT ;  /* 0x000000090a137292 */ /* 0x000fe4000f8efc3f */
[----:B------:R-:W-:-:S12]  /*46b0*/  USHF.L.U32 UR18, UR18, UR8, URZ ;  /* 0x0000000812127299 */ /* 0x000fd8000800063f */
.L_x_119:
[----:B------:R-:W-:-:S03]  /*46c0*/  UMOV UR8, 0xffffffff ;  /* 0xffffffff00087882 */ /* 0x000fc60000000000 */
[----:B------:R-:W-:Y:S05]  /*46d0*/  BRA.DIV UR8, `(.L_x_108) ;  /* 0x0000000e08c87947 */ /* 0x000fea000b800000 */
[----:B------:R-:W-:-:S13]  /*46e0*/  ELECT P6, URZ, PT ;  /* 0x00000000003f782f */ /* 0x000fda00038c0000 */
.L_x_131:
[----:B------:R-:W0:Y:S01]  /*46f0*/  LDC R3, c[0x0][0x28c] ;  /* 0x0000a300ff037b82 */ /* 0x000e220000000800 */
[----:B------:R-:W-:Y:S01]  /*4700*/  BSSY B1, `(.L_x_109) ;  /* 0x000003a000017945 */ /* 0x000fe20003800000 */
[----:B0-----:R-:W-:-:S13]  /*4710*/  ISETP.LT.OR P6, PT, R3, 0x1, !P6 ;  /* 0x000000010300780c */ /* 0x001fda00077c1670 */
[----:B------:R-:W-:Y:S05]  /*4720*/  @P6 BRA `(.L_x_110) ;  /* 0x0000000000dc6947 */ /* 0x000fea0003800000 */
[----:B------:R-:W-:Y:S01]  /*4730*/  LEA R19, R19, UR27, 0x1 ;  /* 0x0000001b13137c11 */ /* 0x000fe2000f8e08ff */
[----:B------:R-:W-:Y:S01]  /*4740*/  IMAD.MOV.U32 R12, RZ, RZ, RZ ;  /* 0x000000ffff0c7224 */ /* 0x000fe200078e00ff */
[----:B------:R-:W-:Y:S01]  /*4750*/  LEA R22, R22, UR6, 0x6 ;  /* 0x0000000616167c11 */ /* 0x000fe2000f8e30ff */
[----:B------:R-:W-:Y:S02]  /*4760*/  IMAD.U32 R13, RZ, RZ, UR26 ;  /* 0x0000001aff0d7e24 */ /* 0x000fe4000f8e00ff */
[----:B------:R-:W-:Y:S02]  /*4770*/  IMAD.MOV.U32 R3, RZ, RZ, R0 ;  /* 0x000000ffff037224 */ /* 0x000fe400078e0000 */
[----:B------:R-:W-:Y:S02]  /*4780*/  IMAD.MOV.U32 R4, RZ, RZ, R7 ;  /* 0x000000ffff047224 */ /* 0x000fe400078e0007 */
[----:B------:R-:W-:-:S07]  /*4790*/  IMAD.SHL.U32 R19, R19, 0x20, RZ ;  /* 0x0000002013137824 */ /* 0x000fce00078e00ff */
.L_x_114:
[----:B------:R-:W0:Y:S01]  /*47a0*/  S2R R10, SR_CgaCtaId ;  /* 0x00000000000a7919 */ /* 0x000e220000008800 */
[----:B------:R-:W-:Y:S01]  /*47b0*/  MOV R5, 0x400 ;  /* 0x0000040000057802 */ /* 0x000fe20000000f00 */
[----:B------:R-:W1:Y:S03]  /*47c0*/  @!P2 LDC R9, c[0x0][0x500] ;  /* 0x00014000ff09ab82 */ /* 0x000e660000000800 */
[----:B0-----:R-:W-:Y:S02]  /*47d0*/  LEA R11, R10, R5, 0x18 ;  /* 0x000000050a0b7211 */ /* 0x001fe400078ec0ff */
[----:B------:R-:W-:-:S03]  /*47e0*/  SHF.L.U32 R5, R3, 0x1f, RZ ;  /* 0x0000001f03057819 */ /* 0x000fc600000006ff */
[----:B------:R-:W-:-:S04]  /*47f0*/  IMAD R10, R4, 0x8, R11 ;  /* 0x00000008040a7824 */ /* 0x000fc800078e020b */
[----:B------:R-:W0:Y:S02]  /*4800*/  SYNCS.PHASECHK.TRANS64.TRYWAIT P1, [R10+URZ+0x18], R5 ;  /* 0x000018050a0075a7 */ /* 0x000e24000802017f */
[----:B01----:R-:W-:Y:S05]  /*4810*/  @!P1 BRA `(.L_x_111) ;  /* 0x0000000c00989947 */ /* 0x003fea0003800000 */
.L_x_132:
[----:B0-----:R-:W-:Y:S01]  /*4820*/  PRMT R5, R6, 0x9910, RZ ;  /* 0x0000991006057816 */ /* 0x001fe200000000ff */
[----:B------:R0:W-:Y:S03]  /*4830*/  @!P2 SYNCS.ARRIVE.TRANS64 RZ, [R10+URZ], R9 ;  /* 0x000000090affa9a7 */ /* 0x0001e6000800003f */
[----:B------:R-:W-:-:S13]  /*4840*/  ISETP.NE.AND P1, PT, R5, 0x2, PT ;  /* 0x000000020500780c */ /* 0x000fda0003f25270 */
[----:B0-----:R-:W-:Y:S05]  /*4850*/  @P1 BRA `(.L_x_112) ;  /* 0x0000000000041947 */ /* 0x001fea0003800000 */
[----:B------:R-:W-:Y:S01]  /*4860*/  BPT.TRAP 0x1 ;  /* 0x000000040000795c */ /* 0x000fe20000300000 */
.L_x_112:
[----:B------:R-:W-:Y:S05]  /*4870*/  @P0 BRA `(.L_x_113) ;  /* 0x0000000000040947 */ /* 0x000fea0003800000 */
[----:B------:R-:W-:Y:S01]  /*4880*/  BPT.TRAP 0x1 ;  /* 0x000000040000795c */ /* 0x000fe20000300000 */
.L_x_113:
[----:B------:R-:W-:Y:S01]  /*4890*/  R2UR UR11, R4 ;  /* 0x00000000040b72ca */ /* 0x000fe200000e0000 */
[----:B------:R-:W-:Y:S01]  /*48a0*/  VIADD R13, R13, 0xffffffff ;  /* 0xffffffff0d0d7836 */ /* 0x000fe20000000000 */
[----:B------:R-:W-:Y:S01]  /*48b0*/  R2UR UR21, R11 ;  /* 0x000000000b1572ca */ /* 0x000fe200000e0000 */
[----:B------:R-:W-:Y:S01]  /*48c0*/  UIADD3 UR14, UP0, UR24, 0xf0, URZ ;  /* 0x000000f0180e7890 */ /* 0x000fe2000ff1e03f */
[----:B------:R-:W-:Y:S01]  /*48d0*/  R2UR UR22, R19 ;  /* 0x00000000131672ca */ /* 0x000fe200000e0000 */
[----:B------:R-:W-:Y:S01]  /*48e0*/  UIADD3 UR30, UP1, UR24, 0x1f0, URZ ;  /* 0x000001f0181e7890 */ /* 0x000fe2000ff3e03f */
[----:B------:R-:W-:Y:S01]  /*48f0*/  R2UR UR9, R10 ;  /* 0x000000000a0972ca */ /* 0x000fe200000e0000 */
[----:B------:R-:W-:Y:S01]  /*4900*/  UIADD3.X UR15, URZ, UR25, URZ, UP0, !UPT ;  /* 0x000000193f0f7290 */ /* 0x000fe200087fe43f */
[----:B------:R-:W-:Y:S01]  /*4910*/  R2UR UR10, R12 ;  /* 0x000000000c0a72ca */ /* 0x000fe200000e0000 */
[----:B------:R-:W-:Y:S01]  /*4920*/  UPRMT UR20, URZ, 0x5410, UR18 ;  /* 0x000054103f147896 */ /* 0x000fe20008000012 */
[----:B------:R-:W-:Y:S01]  /*4930*/  R2UR UR12, R2 ;  /* 0x00000000020c72ca */ /* 0x000fe200000e0000 */
[----:B------:R-:W-:Y:S01]  /*4940*/  VIADD R4, R4, 0x1 ;  /* 0x0000000104047836 */ /* 0x000fe20000000000 */
[----:B------:R-:W-:Y:S01]  /*4950*/  R2UR UR23, R22 ;  /* 0x00000000161772ca */ /* 0x000fe200000e0000 */
[----:B------:R-:W-:Y:S01]  /*4960*/  ULEA UR8, UR11, UR28, 0xc ;  /* 0x0000001c0b087291 */ /* 0x000fe2000f8e603f */
[----:B------:R-:W-:Y:S01]  /*4970*/  ISETP.GT.AND P3, PT, R13, 0x1, PT ;  /* 0x000000010d00780c */ /* 0x000fe20003f64270 */
[----:B------:R-:W-:Y:S01]  /*4980*/  ULEA UR11, UR11, UR13, 0xc ;  /* 0x0000000d0b0b7291 */ /* 0x000fe2000f8e603f */
[----:B------:R-:W-:Y:S01]  /*4990*/  ISETP.NE.AND P1, PT, R4, 0x3, PT ;  /* 0x000000030400780c */ /* 0x000fe20003f25270 */
[----:B------:R-:W-:Y:S01]  /*49a0*/  UIADD3 UR8, UR21, UR8, URZ ;  /* 0x0000000815087290 */ /* 0x000fe2000fffe03f */
[----:B------:R-:W-:Y:S01]  /*49b0*/  VIADD R12, R12, 0x40 ;  /* 0x000000400c0c7836 */ /* 0x000fe20000000000 */
[----:B------:R-:W-:Y:S01]  /*49c0*/  UIADD3 UR21, UR21, UR11, URZ ;  /* 0x0000000b15157290 */ /* 0x000fe2000fffe03f */
[----:B------:R-:W-:Y:S01]  /*49d0*/  SEL R10, RZ, 0x1, P1 ;  /* 0x00000001ff0a7807 */ /* 0x000fe20000800000 */
[----:B------:R-:W-:Y:S01]  /*49e0*/  UPRMT UR29, URZ, 0x5410, UR19 ;  /* 0x000054103f1d7896 */ /* 0x000fe20008000013 */
[----:B------:R-:W-:Y:S01]  /*49f0*/  SEL R4, R4, RZ, P1 ;  /* 0x000000ff04047207 */ /* 0x000fe20000800000 */
[----:B------:R-:W-:Y:S01]  /*4a00*/  UIADD3.X UR31, URZ, UR25, URZ, UP1, !UPT ;  /* 0x000000193f1f7290 */ /* 0x000fe20008ffe43f */
[----:B------:R-:W-:Y:S01]  /*4a10*/  LOP3.LUT R3, R3, R10, RZ, 0x3c, !PT ;  /* 0x0000000a03037212 */ /* 0x000fe200078e3cff */
[----:B------:R-:W-:Y:S01]  /*4a20*/  UMOV UR16, 0x0 ;  /* 0x0000000000107882 */ /* 0x000fe20000000000 */
[----:B------:R-:W-:Y:S01]  /*4a30*/  UMOV UR17, 0x10000000 ;  /* 0x1000000000117882 */ /* 0x000fe20000000000 */
[----:B------:R-:W-:-:S02]  /*4a40*/  UMOV UR11, UR22 ;  /* 0x00000016000b7c82 */ /* 0x000fc40008000000 */
[----:B------:R0:W-:Y:S02]  /*4a50*/  UTMALDG.3D.MULTICAST [UR8], [UR14], UR20, desc[UR16] ;  /* 0x000010080e0073b4 */ /* 0x0001e40008011814 */
[----:B0-----:R-:W-:Y:S01]  /*4a60*/  UMOV UR8, UR21 ;  /* 0x0000001500087c82 */ /* 0x001fe20008000000 */
[----:B------:R-:W-:Y:S02]  /*4a70*/  UMOV UR11, UR23 ;  /* 0x00000017000b7c82 */ /* 0x000fe40008000000 */
[----:B------:R0:W-:Y:S02]  /*4a80*/  UTMALDG.3D.MULTICAST [UR8], [UR30], UR29, desc[UR16] ;  /* 0x000010081e0073b4 */ /* 0x0001e4000801181d */
[----:B0-----:R-:W-:Y:S05]  /*4a90*/  @P3 BRA `(.L_x_114) ;  /* 0xfffffffc00403947 */ /* 0x001fea000383ffff */
.L_x_110:
[----:B------:R-:W-:Y:S05]  /*4aa0*/  BSYNC B1 ;  /* 0x0000000000017941 */ /* 0x000fea0003800000 */
.L_x_109:
[----:B------:R-:W2:Y:S01]  /*4ab0*/  LDL.64 R10, [R1] ;  /* 0x00000000010a7983 */ /* 0x000ea20000100a00 */
[----:B------:R-:W-:Y:S01]  /*4ac0*/  LOP3.LUT P4, RZ, R8, 0xff, RZ, 0xc0, !PT ;  /* 0x000000ff08ff7812 */ /* 0x000fe2000788c0ff */
[----:B------:R-:W-:Y:S01]  /*4ad0*/  VIADD R4, R7, UR40 ;  /* 0x0000002807047c36 */ /* 0x000fe20008000000 */
[----:B------:R-:W-:Y:S01]  /*4ae0*/  ULDC.64 UR8, c[0x0][0x650] ;  /* 0x0001940000087ab9 */ /* 0x000fe20000000a00 */
[----:B------:R-:W-:Y:S01]  /*4af0*/  IMAD.U32 R7, RZ, RZ, UR40 ;  /* 0x00000028ff077e24 */ /* 0x000fe2000f8e00ff */
[----:B------:R-:W-:Y:S01]  /*4b00*/  UISETP.GE.U32.AND UP0, UPT, UR40, 0x3, UPT ;  /* 0x000000032800788c */ /* 0x000fe2000bf06070 */
[----:B------:R-:W-:Y:S01]  /*4b10*/  BSSY B1, `(.L_x_115) ;  /* 0x000006f000017945 */ /* 0x000fe20003800000 */
[----:B------:R-:W-:Y:S01]  /*4b20*/  ISETP.GT.U32.AND P1, PT, R4, 0x2, PT ;  /* 0x000000020400780c */ /* 0x000fe20003f24070 */
[----:B------:R-:W-:Y:S01]  /*4b30*/  IMAD.MOV.U32 R19, RZ, RZ, -0x1 ;  /* 0xffffffffff137424 */ /* 0x000fe200078e00ff */
[----:B------:R-:W-:Y:S01]  /*4b40*/  PRMT R8, RZ, 0x7610, R8 ;  /* 0x00007610ff087816 */ /* 0x000fe20000000008 */
[----:B------:R-:W-:Y:S01]  /*4b50*/  IMAD.MOV.U32 R22, RZ, RZ, -0x1 ;  /* 0xffffffffff167424 */ /* 0x000fe200078e00ff */
[----:B------:R-:W-:-:S02]  /*4b60*/  ISETP.LT.U32.AND P1, PT, R7, 0x3, P1 ;  /* 0x000000030700780c */ /* 0x000fc40000f21070 */
[----:B------:R-:W-:Y:S01]  /*4b70*/  PLOP3.LUT P3, PT, PT, PT, UP0, 0x80, 0x0 ;  /* 0x000000000000781c */ /* 0x000fe20003f6f008 */
[----:B------:R-:W0:Y:S01]  /*4b80*/  @P4 S2R R3, SR_CgaCtaId ;  /* 0x0000000000034919 */ /* 0x000e220000008800 */
[----:B------:R-:W-:-:S04]  /*4b90*/  @P4 MOV R2, 0x400 ;  /* 0x0000040000024802 */ /* 0x000fc80000000f00 */
[----:B0-----:R-:W-:Y:S01]  /*4ba0*/  @P4 LEA R5, R3, R2, 0x18 ;  /* 0x0000000203054211 */ /* 0x001fe200078ec0ff */
[----:B------:R-:W-:-:S03]  /*4bb0*/  IMAD.WIDE.U32 R2, R4, -0x55555555, RZ ;  /* 0xaaaaaaab04027825 */ /* 0x000fc600078e00ff */
[----:B------:R0:W-:Y:S01]  /*4bc0*/  @P4 SYNCS.ARRIVE.TRANS64.A1T0 RZ, [R5+URZ+0x68], RZ ;  /* 0x000068ff05ff49a7 */ /* 0x0001e2000810003f */
[----:B------:R-:W-:Y:S01]  /*4bd0*/  IMAD.MOV.U32 R2, RZ, RZ, -0x1 ;  /* 0xffffffffff027424 */ /* 0x000fe200078e00ff */
[----:B0-----:R-:W-:Y:S02]  /*4be0*/  SHF.R.U32.HI R5, RZ, 0x1, R3 ;  /* 0x00000001ff057819 */ /* 0x001fe40000011603 */
[----:B------:R-:W-:-:S03]  /*4bf0*/  SEL R3, RZ, 0x1, !P1 ;  /* 0x00000001ff037807 */ /* 0x000fc60004800000 */
[----:B------:R-:W-:Y:S01]  /*4c00*/  IMAD R7, R5, -0x3, R4 ;  /* 0xfffffffd05077824 */ /* 0x000fe200078e0204 */
[----:B------:R-:W-:Y:S02]  /*4c10*/  LOP3.LUT R0, R0, R3, RZ, 0x3c, !PT ;  /* 0x0000000300007212 */ /* 0x000fe400078e3cff */
[----:B------:R-:W-:Y:S02]  /*4c20*/  PRMT R3, RZ, 0x7610, R3 ;  /* 0x00007610ff037816 */ /* 0x000fe40000000003 */
[----:B------:R-:W-:Y:S02]  /*4c30*/  @P3 LOP3.LUT R0, R0, 0x1, R5, 0x78, !PT ;  /* 0x0000000100003812 */ /* 0x000fe400078e7805 */
[----:B--2---:R-:W-:-:S04]  /*4c40*/  IADD3 R18, P4, R18, R10, RZ ;  /* 0x0000000a12127210 */ /* 0x004fc80007f9e0ff */
[----:B------:R-:W-:Y:S01]  /*4c50*/  ISETP.GE.U32.AND P1, PT, R18, UR8, PT ;  /* 0x0000000812007c0c */ /* 0x000fe2000bf26070 */
[----:B------:R-:W-:-:S05]  /*4c60*/  IMAD.X R17, R17, 0x1, R23, P4 ;  /* 0x0000000111117824 */ /* 0x000fca00020e0617 */
[----:B------:R-:W-:-:S13]  /*4c70*/  ISETP.GE.U32.AND.EX P1, PT, R17, UR9, PT, P1 ;  /* 0x0000000911007c0c */ /* 0x000fda000bf26110 */
[----:B------:R-:W-:Y:S05]  /*4c80*/  @P1 BRA `(.L_x_116) ;  /* 0x00000004005c1947 */ /* 0x000fea0003800000 */
[----:B------:R-:W0:Y:S01]  /*4c90*/  S2R R11, SR_CTAID.X ;  /* 0x00000000000b7919 */ /* 0x000e220000002500 */
[----:B------:R-:W-:Y:S01]  /*4ca0*/  ULDC.64 UR8, c[0x0][0x628] ;  /* 0x00018a0000087ab9 */ /* 0x000fe20000000a00 */
[----:B------:R-:W1:Y:S01]  /*4cb0*/  LDC R12, c[0x0][0x144] ;  /* 0x00005100ff0c7b82 */ /* 0x000e620000000800 */
[----:B------:R-:W-:Y:S01]  /*4cc0*/  ISETP.NE.U32.AND P1, PT, RZ, UR8, PT ;  /* 0x00000008ff007c0c */ /* 0x000fe2000bf25070 */
[----:B------:R-:W2:Y:S01]  /*4cd0*/  S2R R9, SR_CTAID.Y ;  /* 0x0000000000097919 */ /* 0x000ea20000002600 */
[----:B------:R-:W-:Y:S01]  /*4ce0*/  ULDC UR10, c[0x0][0x150] ;  /* 0x00005400000a7ab9 */ /* 0x000fe20000000800 */
[----:B------:R-:W-:Y:S01]  /*4cf0*/  ULDC UR11, c[0x0][0x630] ;  /* 0x00018c00000b7ab9 */ /* 0x000fe20000000800 */
[----:B------:R-:W-:Y:S01]  /*4d00*/  ISETP.NE.AND.EX P1, PT, RZ, UR9, PT, P1 ;  /* 0x00000009ff007c0c */ /* 0x000fe2000bf25310 */
[----:B------:R-:W-:Y:S01]  /*4d10*/  IMAD.MOV.U32 R2, RZ, RZ, R18 ;  /* 0x000000ffff027224 */ /* 0x000fe200078e0012 */
[----:B0-----:R-:W-:-:S05]  /*4d20*/  I2FP.F32.U32 R3, R11 ;  /* 0x0000000b00037245 */ /* 0x001fca0000201000 */
[----:B------:R-:W-:Y:S01]  /*4d30*/  FMUL R14, R3, UR10 ;  /* 0x0000000a030e7c20 */ /* 0x000fe20008400000 */
[----:B------:R-:W-:-:S05]  /*4d40*/  IMAD.MOV.U32 R3, RZ, RZ, R17 ;  /* 0x000000ffff037224 */ /* 0x000fca00078e0011 */
[----:B--2---:R-:W-:Y:S05]  /*4d50*/  @!P1 BRA `(.L_x_117) ;  /* 0x0000000000289947 */ /* 0x004fea0003800000 */
[----:B------:R-:W-:Y:S02]  /*4d60*/  ULDC UR10, c[0x0][0x634] ;  /* 0x00018d00000a7ab9 */ /* 0x000fe40000000800 */
[----:B------:R-:W-:-:S05]  /*4d70*/  IADD3 R3, P1, R18, UR10, RZ ;  /* 0x0000000a12037c10 */ /* 0x000fca000ff3e0ff */
[----:B------:R-:W-:-:S04]  /*4d80*/  IMAD.X R13, RZ, RZ, R17, P1 ;  /* 0x000000ffff0d7224 */ /* 0x000fc800008e0611 */
[----:B------:R-:W-:-:S04]  /*4d90*/  IMAD.WIDE.U32 R4, R13, UR8, RZ ;  /* 0x000000080d047c25 */ /* 0x000fc8000f8e00ff */
[----:B------:R-:W-:-:S04]  /*4da0*/  IMAD.WIDE.U32 R4, P1, R3, UR9, R4 ;  /* 0x0000000903047c25 */ /* 0x000fc8000f820004 */
[----:B------:R-:W-:-:S04]  /*4db0*/  IMAD.WIDE.U32 R2, R3, UR8, RZ ;  /* 0x0000000803027c25 */ /* 0x000fc8000f8e00ff */
[----:B------:R-:W-:Y:S01]  /*4dc0*/  IMAD.MOV.U32 R2, RZ, RZ, R5 ;  /* 0x000000ffff027224 */ /* 0x000fe200078e0005 */
[----:B------:R-:W-:Y:S01]  /*4dd0*/  IADD3 RZ, P3, R3, R4, RZ ;  /* 0x0000000403ff7210 */ /* 0x000fe20007f7e0ff */
[----:B------:R-:W-:-:S04]  /*4de0*/  IMAD.X R3, RZ, RZ, RZ, P1 ;  /* 0x000000ffff037224 */ /* 0x000fc800008e06ff */
[----:B------:R-:W-:-:S08]  /*4df0*/  IMAD.WIDE.U32.X R2, R13, UR9, R2, P3 ;  /* 0x000000090d027c25 */ /* 0x000fd000098e0402 */
.L_x_117:
[--C-:B------:R-:W-:Y:S01]  /*4e00*/  SHF.R.U64 R10, R2, UR11, R3.reuse ;  /* 0x0000000b020a7c19 */ /* 0x100fe20008001203 */
[----:B------:R-:W0:Y:S01]  /*4e10*/  F2I.U32.TRUNC.NTZ R14, R14 ;  /* 0x0000000e000e7305 */ /* 0x000e22000020f000 */
[----:B------:R-:W-:Y:S01]  /*4e20*/  SHF.R.U32.HI R2, RZ, UR11, R3 ;  /* 0x0000000bff027c19 */ /* 0x000fe20008011603 */
[----:B------:R-:W-:Y:S01]  /*4e30*/  ULDC.64 UR8, c[0x0][0x620] ;  /* 0x0001880000087ab9 */ /* 0x000fe20000000a00 */
[----:B------:R-:W-:Y:S01]  /*4e40*/  IADD3 R5, P1, RZ, -R10, RZ ;  /* 0x8000000aff057210 */ /* 0x000fe20007f3e0ff */
[----:B------:R-:W-:Y:S01]  /*4e50*/  IMAD.MOV.U32 R3, RZ, RZ, R17 ;  /* 0x000000ffff037224 */ /* 0x000fe200078e0011 */
[----:B------:R-:W-:-:S03]  /*4e60*/  ULDC.64 UR10, c[0x0][0x640] ;  /* 0x00019000000a7ab9 */ /* 0x000fc60000000a00 */
[----:B------:R-:W-:Y:S01]  /*4e70*/  IMAD.X R2, RZ, RZ, ~R2, P1 ;  /* 0x000000ffff027224 */ /* 0x000fe200008e0e02 */
[----:B------:R-:W-:-:S03]  /*4e80*/  ISETP.NE.U32.AND P1, PT, RZ, UR10, PT ;  /* 0x0000000aff007c0c */ /* 0x000fc6000bf25070 */
[----:B------:R-:W-:Y:S01]  /*4e90*/  IMAD R4, R2, UR8, RZ ;  /* 0x0000000802047c24 */ /* 0x000fe2000f8e02ff */
[----:B------:R-:W-:Y:S01]  /*4ea0*/  ISETP.NE.AND.EX P1, PT, RZ, UR11, PT, P1 ;  /* 0x0000000bff007c0c */ /* 0x000fe2000bf25310 */
[----:B------:R-:W-:-:S04]  /*4eb0*/  IMAD.MOV.U32 R2, RZ, RZ, R18 ;  /* 0x000000ffff027224 */ /* 0x000fc800078e0012 */
[----:B------:R-:W-:Y:S01]  /*4ec0*/  IMAD.WIDE.U32 R2, R5, UR8, R2 ;  /* 0x0000000805027c25 */ /* 0x000fe2000f8e0002 */
[----:B------:R-:W-:-:S03]  /*4ed0*/  ULDC UR8, c[0x0][0x618] ;  /* 0x0001860000087ab9 */ /* 0x000fc60000000800 */
[----:B------:R-:W-:Y:S01]  /*4ee0*/  IMAD R5, R5, UR9, R4 ;  /* 0x0000000905057c24 */ /* 0x000fe2000f8e0204 */
[----:B------:R-:W-:Y:S01]  /*4ef0*/  ULDC UR9, c[0x0][0x154] ;  /* 0x0000550000097ab9 */ /* 0x000fe20000000800 */
[----:B0-----:R-:W-:Y:S02]  /*4f00*/  IMAD.MOV R4, RZ, RZ, -R14 ;  /* 0x000000ffff047224 */ /* 0x001fe400078e0a0e */
[----:B------:R-:W0:Y:S01]  /*4f10*/  LDC R14, c[0x0][0x148] ;  /* 0x00005200ff0e7b82 */ /* 0x000e220000000800 */
[----:B------:R-:W-:Y:S02]  /*4f20*/  IMAD.IADD R3, R3, 0x1, R5 ;  /* 0x0000000103037824 */ /* 0x000fe400078e0205 */
[----:B-1----:R-:W-:Y:S01]  /*4f30*/  IMAD R11, R12, R4, R11 ;  /* 0x000000040c0b7224 */ /* 0x002fe200078e020b */
[----:B------:R-:W-:Y:S02]  /*4f40*/  I2FP.F32.U32 R4, R9 ;  /* 0x0000000900047245 */ /* 0x000fe40000201000 */
[----:B------:R-:W-:-:S02]  /*4f50*/  SHF.R.U64 R12, R2, UR8, R3 ;  /* 0x00000008020c7c19 */ /* 0x000fc40008001203 */
[----:B------:R-:W-:Y:S01]  /*4f60*/  SHF.R.U32.HI R3, RZ, UR8, R3 ;  /* 0x00000008ff037c19 */ /* 0x000fe20008011603 */
[----:B------:R-:W-:Y:S01]  /*4f70*/  FMUL R4, R4, UR9 ;  /* 0x0000000904047c20 */ /* 0x000fe20008400000 */
[----:B------:R-:W-:Y:S02]  /*4f80*/  ULDC UR8, c[0x0][0x608] ;  /* 0x0001820000087ab9 */ /* 0x000fe40000000800 */
[--C-:B------:R-:W-:Y:S01]  /*4f90*/  SHF.R.U64 R15, R12, UR8, R3.reuse ;  /* 0x000000080c0f7c19 */ /* 0x100fe20008001203 */
[----:B------:R1:W2:Y:S01]  /*4fa0*/  F2I.U32.TRUNC.NTZ R20, R4 ;  /* 0x0000000400147305 */ /* 0x0002a2000020f000 */
[----:B------:R-:W-:Y:S01]  /*4fb0*/  SHF.R.U32.HI R2, RZ, UR8, R3 ;  /* 0x00000008ff027c19 */ /* 0x000fe20008011603 */
[----:B------:R-:W-:-:S03]  /*4fc0*/  ULDC UR8, c[0x0][0x658] ;  /* 0x0001960000087ab9 */ /* 0x000fc60000000800 */
[--C-:B------:R-:W-:Y:S02]  /*4fd0*/  SHF.R.U64 R13, R15, UR8, R2.reuse ;  /* 0x000000080f0d7c19 */ /* 0x100fe40008001202 */
[----:B------:R-:W-:-:S03]  /*4fe0*/  SHF.R.U32.HI R19, RZ, UR8, R2 ;  /* 0x00000008ff137c19 */ /* 0x000fc60008011602 */
[----:B------:R-:W-:Y:S02]  /*4ff0*/  IMAD.MOV.U32 R2, RZ, RZ, R13 ;  /* 0x000000ffff027224 */ /* 0x000fe400078e000d */
[----:B------:R-:W-:Y:S01]  /*5000*/  IMAD.MOV.U32 R3, RZ, RZ, R19 ;  /* 0x000000ffff037224 */ /* 0x000fe200078e0013 */
[----:B-1----:R-:W-:Y:S06]  /*5010*/  @!P1 BRA `(.L_x_118) ;  /* 0x0000000000289947 */ /* 0x002fec0003800000 */
        /* <DEDUP_REMOVED lines=10> */
.L_x_118:
[----:B------:R-:W1:Y:S01]  /*50c0*/  LDC R4, c[0x0][0x65c] ;  /* 0x00019700ff047b82 */ /* 0x000e620000000800 */
[----:B------:R-:W-:Y:S01]  /*50d0*/  ULDC UR8, c[0x0][0x648] ;  /* 0x0001920000087ab9 */ /* 0x000fe20000000800 */
[----:B------:R-:W-:Y:S01]  /*50e0*/  LOP3.LUT R15, R15, UR7, RZ, 0xc0, !PT ;  /* 0x000000070f0f7c12 */ /* 0x000fe2000f8ec0ff */
[----:B--2---:R-:W-:Y:S01]  /*50f0*/  IMAD.MOV R20, RZ, RZ, -R20 ;  /* 0x000000ffff147224 */ /* 0x004fe200078e0a14 */
[----:B------:R-:W-:Y:S01]  /*5100*/  SHF.R.U64 R2, R2, UR8, R3 ;  /* 0x0000000802027c19 */ /* 0x000fe20008001203 */
[----:B------:R-:W-:Y:S01]  /*5110*/  ULDC UR8, c[0x0][0x638] ;  /* 0x00018e0000087ab9 */ /* 0x000fe20000000800 */
[----:B------:R-:W-:Y:S01]  /*5120*/  LOP3.LUT R12, R12, UR4, RZ, 0xc0, !PT ;  /* 0x000000040c0c7c12 */ /* 0x000fe2000f8ec0ff */
[----:B------:R-:W-:Y:S01]  /*5130*/  ULDC UR9, c[0x0][0x610] ;  /* 0x0001840000097ab9 */ /* 0x000fe20000000800 */
[----:B------:R-:W-:Y:S01]  /*5140*/  IMAD.MOV.U32 R3, RZ, RZ, 0x1 ;  /* 0x00000001ff037424 */ /* 0x000fe200078e00ff */
[----:B-1----:R-:W-:Y:S01]  /*5150*/  ISETP.NE.AND P1, PT, R4, 0x1, PT ;  /* 0x000000010400780c */ /* 0x002fe20003f25270 */
[----:B------:R-:W-:-:S02]  /*5160*/  IMAD.MOV R4, RZ, RZ, -R2 ;  /* 0x000000ffff047224 */ /* 0x000fc400078e0a02 */
[----:B------:R-:W-:Y:S02]  /*5170*/  IMAD R2, R2, UR5, R15 ;  /* 0x0000000502027c24 */ /* 0x000fe4000f8e020f */
[----:B------:R-:W-:Y:S01]  /*5180*/  IMAD R13, R4, UR8, R13 ;  /* 0x00000008040d7c24 */ /* 0x000fe2000f8e020d */
[----:B------:R-:W-:-:S07]  /*5190*/  ULDC UR8, c[0x0][0x600] ;  /* 0x0001800000087ab9 */ /* 0x000fce0000000800 */
[----:B0-----:R-:W-:-:S04]  /*51a0*/  @P1 IMAD R11, R14, R20, R9 ;  /* 0x000000140e0b1224 */ /* 0x001fc800078e0209 */
[----:B------:R-:W-:Y:S02]  /*51b0*/  IMAD R11, R2, UR9, R11 ;  /* 0x00000009020b7c24 */ /* 0x000fe4000f8e020b */
[----:B------:R-:W-:-:S05]  /*51c0*/  IMAD R2, R13, UR8, R12 ;  /* 0x000000080d027c24 */ /* 0x000fca000f8e020c */
[----:B------:R-:W-:Y:S02]  /*51d0*/  SEL R22, R2, R11, !P1 ;  /* 0x0000000b02167207 */ /* 0x000fe40004800000 */
[----:B------:R-:W-:Y:S01]  /*51e0*/  SEL R19, R11, R2, !P1 ;  /* 0x000000020b137207 */ /* 0x000fe20004800000 */
[----:B------:R-:W-:-:S07]  /*51f0*/  IMAD.MOV.U32 R2, RZ, RZ, R10 ;  /* 0x000000ffff027224 */ /* 0x000fce00078e000a */
.L_x_116:
[----:B------:R-:W-:Y:S05]  /*5200*/  BSYNC B1 ;  /* 0x0000000000017941 */ /* 0x000fea0003800000 */
.L_x_115:
[----:B------:R-:W-:-:S13]  /*5210*/  LOP3.LUT P1, RZ, R3, 0xff, RZ, 0xc0, !PT ;  /* 0x000000ff03ff7812 */ /* 0x000fda000782c0ff */
[----:B------:R-:W-:Y:S05]  /*5220*/  @P1 BRA `(.L_x_119) ;  /* 0xfffffff400241947 */ /* 0x000fea000383ffff */
[----:B------:R-:W-:Y:S05]  /*5230*/  BSYNC B0 ;  /* 0x0000000000007941 */ /* 0x000fea0003800000 */
.L_x_107:
[----:B------:R-:W-:-:S03]  /*5240*/  UMOV UR8, 0xffffffff ;  /* 0xffffffff00087882 */ /* 0x000fc60000000000 */
[----:B------:R-:W-:Y:S05]  /*5250*/  BRA.DIV UR8, `(.L_x_120) ;  /* 0x00000006081c7947 */ /* 0x000fea000b800000 */
[----:B------:R-:W-:-:S13]  /*5260*/  ELECT P6, URZ, PT ;  /* 0x00000000003f782f */ /* 0x000fda00038c0000 */
.L_x_135:
[----:B------:R-:W-:Y:S04]  /*5270*/  BSSY B0, `(.L_x_121) ;  /* 0x0000022000007945 */ /* 0x000fe80003800000 */
[----:B------:R-:W-:Y:S05]  /*5280*/  @!P6 BRA `(.L_x_122) ;  /* 0x000000000080e947 */ /* 0x000fea0003800000 */
[----:B------:R-:W-:-:S04]  /*5290*/  LOP3.LUT R16, R16, 0x2, RZ, 0xfc, !PT ;  /* 0x0000000210107812 */ /* 0x000fc800078efcff */
[----:B------:R-:W-:-:S13]  /*52a0*/  ISETP.NE.AND P0, PT, R16, 0x3, PT ;  /* 0x000000031000780c */ /* 0x000fda0003f05270 */
[----:B------:R-:W-:Y:S05]  /*52b0*/  @!P0 BRA `(.L_x_123) ;  /* 0x0000000000048947 */ /* 0x000fea0003800000 */
[----:B------:R-:W-:Y:S01]  /*52c0*/  BPT.TRAP 0x1 ;  /* 0x000000040000795c */ /* 0x000fe20000300000 */
.L_x_123:
[----:B------:R-:W0:Y:S01]  /*52d0*/  S2R R3, SR_CgaCtaId ;  /* 0x0000000000037919 */ /* 0x000e220000008800 */
[----:B------:R-:W-:Y:S02]  /*52e0*/  MOV R2, 0x400 ;  /* 0x0000040000027802 */ /* 0x000fe40000000f00 */
[----:B------:R-:W-:Y:S02]  /*52f0*/  SHF.L.U32 R4, R0, 0x1f, RZ ;  /* 0x0000001f00047819 */ /* 0x000fe400000006ff */
[----:B0-----:R-:W-:-:S05]  /*5300*/  LEA R2, R3, R2, 0x18 ;  /* 0x0000000203027211 */ /* 0x001fca00078ec0ff */
[----:B------:R-:W-:-:S04]  /*5310*/  VIADD R2, R2, 0x18 ;  /* 0x0000001802027836 */ /* 0x000fc80000000000 */
[C---:B------:R-:W-:Y:S02]  /*5320*/  IMAD R9, R7.reuse, 0x8, R2 ;  /* 0x0000000807097824 */ /* 0x040fe400078e0202 */
[----:B------:R-:W-:Y:S02]  /*5330*/  VIADD R7, R7, 0x1 ;  /* 0x0000000107077836 */ /* 0x000fe40000000000 */
[----:B------:R-:W0:Y:S03]  /*5340*/  SYNCS.PHASECHK.TRANS64.TRYWAIT P0, [R9+URZ], R4 ;  /* 0x00000004090075a7 */ /* 0x000e26000800017f */
[----:B------:R-:W-:-:S04]  /*5350*/  ISETP.NE.AND P1, PT, R7, 0x3, PT ;  /* 0x000000030700780c */ /* 0x000fc80003f25270 */
[----:B------:R-:W-:Y:S02]  /*5360*/  SEL R3, RZ, 0x1, P1 ;  /* 0x00000001ff037807 */ /* 0x000fe40000800000 */
[----:B------:R-:W-:Y:S02]  /*5370*/  SEL R7, R7, RZ, P1 ;  /* 0x000000ff07077207 */ /* 0x000fe40000800000 */
[----:B------:R-:W-:-:S03]  /*5380*/  LOP3.LUT R11, R0, R3, RZ, 0x3c, !PT ;  /* 0x00000003000b7212 */ /* 0x000fc600078e3cff */
[----:B------:R-:W-:Y:S01]  /*5390*/  IMAD R6, R7, 0x8, R2 ;  /* 0x0000000807067824 */ /* 0x000fe200078e0202 */
[----:B------:R-:W-:Y:S01]  /*53a0*/  SHF.L.U32 R5, R11, 0x1f, RZ ;  /* 0x0000001f0b057819 */ /* 0x000fe200000006ff */
[----:B0-----:R-:W-:Y:S06]  /*53b0*/  @!P0 BRA `(.L_x_124) ;  /* 0x0000000000e48947 */ /* 0x001fec0003800000 */
.L_x_136:
[----:B------:R-:W1:Y:S01]  /*53c0*/  SYNCS.PHASECHK.TRANS64.TRYWAIT P0, [R6+URZ], R5 ;  /* 0x00000005060075a7 */ /* 0x000e62000800017f */
[----:B------:R-:W-:-:S05]  /*53d0*/  VIADD R0, R7, 0x1 ;  /* 0x0000000107007836 */ /* 0x000fca0000000000 */
[----:B------:R-:W-:-:S04]  /*53e0*/  ISETP.NE.AND P1, PT, R0, 0x3, PT ;  /* 0x000000030000780c */ /* 0x000fc80003f25270 */
[----:B0-----:R-:W-:Y:S02]  /*53f0*/  SEL R4, RZ, 0x1, P1 ;  /* 0x00000001ff047807 */ /* 0x001fe40000800000 */
[----:B------:R-:W-:Y:S02]  /*5400*/  SEL R3, R0, RZ, P1 ;  /* 0x000000ff00037207 */ /* 0x000fe40000800000 */
[----:B------:R-:W-:Y:S01]  /*5410*/  LOP3.LUT R0, R11, R4, RZ, 0x3c, !PT ;  /* 0x000000040b007212 */ /* 0x000fe200078e3cff */
[----:B-1----:R-:W-:Y:S06]  /*5420*/  @!P0 BRA `(.L_x_125) ;  /* 0x0000000000dc8947 */ /* 0x002fec0003800000 */
.L_x_137:
[----:B------:R-:W-:Y:S01]  /*5430*/  IMAD R3, R3, 0x8, R2 ;  /* 0x0000000803037824 */ /* 0x000fe200078e0202 */
[----:B------:R-:W-:-:S07]  /*5440*/  SHF.L.U32 R0, R0, 0x1f, RZ ;  /* 0x0000001f00007819 */ /* 0x000fce00000006ff */
.L_x_126:
[----:B-1----:R1:W2:Y:S02]  /*5450*/  SYNCS.PHASECHK.TRANS64.TRYWAIT P0, [R3+URZ], R0 ;  /* 0x00000000030075a7 */ /* 0x0022a4000800017f */
[----:B--2---:R-:W-:Y:S05]  /*5460*/  @!P0 NANOSLEEP.SYNCS 0x989680 ;  /* 0x009896800000895d */ /* 0x004fea0003900000 */
[----:B------:R-:W2:Y:S02]  /*5470*/  @!P0 SYNCS.PHASECHK.TRANS64 P0, [R3+URZ], R0 ;  /* 0x00000000030085a7 */ /* 0x000ea4000800007f */
[----:B--2---:R-:W-:Y:S05]  /*5480*/  @!P0 BRA `(.L_x_126) ;  /* 0xfffffffc00f08947 */ /* 0x004fea000383ffff */
.L_x_122:
[----:B------:R-:W-:Y:S05]  /*5490*/  BSYNC B0 ;  /* 0x0000000000007941 */ /* 0x000fea0003800000 */
.L_x_121:
[----:B------:R-:W-:Y:S05]  /*54a0*/  EXIT ;  /* 0x000000000000794d */ /* 0x000fea0003800000 */
.L_x_19:
[----:B-1----:R1:W2:Y:S02]  /*54b0*/  SYNCS.PHASECHK.TRANS64.TRYWAIT P0, [R65+URZ], R0 ;  /* 0x00000000410075a7 */ /* 0x0022a4000800017f */
[----:B--2---:R-:W-:Y:S05]  /*54c0*/  @!P0 NANOSLEEP.SYNCS 0x989680 ;  /* 0x009896800000895d */ /* 0x004fea0003900000 */
[----:B------:R-:W2:Y:S02]  /*54d0*/  @!P0 SYNCS.PHASECHK.TRANS64 P0, [R65+URZ], R0 ;  /* 0x00000000410085a7 */ /* 0x000ea4000800007f */
[----:B--2---:R-:W-:Y:S05]  /*54e0*/  @!P0 BRA `(.L_x_19) ;  /* 0xfffffffc00f08947 */ /* 0x004fea000383ffff */
[----:B------:R-:W-:Y:S05]  /*54f0*/  BRA `(.L_x_127) ;  /* 0xffffffc0008c7947 */ /* 0x000fea000383ffff */
.L_x_24:
[----:B--2---:R2:W3:Y:S02]  /*5500*/  SYNCS.PHASECHK.TRANS64.TRYWAIT P1, [R3+URZ], R0 ;  /* 0x00000000030075a7 */ /* 0x0044e4000802017f */
[----:B---3--:R-:W-:Y:S05]  /*5510*/  @!P1 NANOSLEEP.SYNCS 0x989680 ;  /* 0x009896800000995d */ /* 0x008fea0003900000 */
[----:B------:R-:W3:Y:S02]  /*5520*/  @!P1 SYNCS.PHASECHK.TRANS64 P1, [R3+URZ], R0 ;  /* 0x00000000030095a7 */ /* 0x000ee4000802007f */
[----:B---3--:R-:W-:Y:S05]  /*5530*/  @!P1 BRA `(.L_x_24) ;  /* 0xfffffffc00f09947 */ /* 0x008fea000383ffff */
[----:B------:R-:W-:Y:S05]  /*5540*/  BRA `(.L_x_23) ;  /* 0xffffffc000f47947 */ /* 0x000fea000383ffff */
.L_x_29:
[----:B--2---:R-:W-:-:S04]  /*5550*/  IMAD.U32 R5, RZ, RZ, UR4 ;  /* 0x00000004ff057e24 */ /* 0x004fc8000f8e00ff */
[----:B------:R2:W3:Y:S03]  /*5560*/  SYNCS.PHASECHK.TRANS64.TRYWAIT P1, [R5+URZ], R4 ;  /* 0x00000004050075a7 */ /* 0x0004e6000802017f */
[----:B---3--:R-:W-:Y:S05]  /*5570*/  @!P1 NANOSLEEP.SYNCS 0x989680 ;  /* 0x009896800000995d */ /* 0x008fea0003900000 */
[----:B------:R-:W3:Y:S02]  /*5580*/  @!P1 SYNCS.PHASECHK.TRANS64 P1, [R5+URZ], R4 ;  /* 0x00000004050095a7 */ /* 0x000ee4000802007f */
[----:B---3--:R-:W-:Y:S05]  /*5590*/  @!P1 BRA `(.L_x_29) ;  /* 0xfffffffc00ec9947 */ /* 0x008fea000383ffff */
[----:B------:R-:W-:Y:S05]  /*55a0*/  BRA `(.L_x_28) ;  /* 0xffffffc4006c7947 */ /* 0x000fea000383ffff */
.L_x_35:
[----:B-1----:R1:W2:Y:S02]  /*55b0*/  SYNCS.PHASECHK.TRANS64.TRYWAIT P0, [R65+URZ+0x10], R0 ;  /* 0x00001000410075a7 */ /* 0x0022a4000800017f */
[----:B--2---:R-:W-:Y:S05]  /*55c0*/  @!P0 NANOSLEEP.SYNCS 0x989680 ;  /* 0x009896800000895d */ /* 0x004fea0003900000 */
[----:B------:R-:W2:Y:S02]  /*55d0*/  @!P0 SYNCS.PHASECHK.TRANS64 P0, [R65+URZ+0x10], R0 ;  /* 0x00001000410085a7 */ /* 0x000ea4000800007f */
[----:B--2---:R-:W-:Y:S05]  /*55e0*/  @!P0 BRA `(.L_x_35) ;  /* 0xfffffffc00f08947 */ /* 0x004fea000383ffff */
[----:B------:R-:W-:Y:S05]  /*55f0*/  BRA `(.L_x_128) ;  /* 0xffffffc800787947 */ /* 0x000fea000383ffff */
.L_x_108:
[----:B------:R-:W-:Y:S01]  /*5600*/  BSSY B1, `(.L_x_129) ;  /* 0x0000006000017945 */ /* 0x000fe20003800000 */
[----:B------:R-:W-:-:S07]  /*5610*/  IMAD.MOV.U32 R15, RZ, RZ, -0x1 ;  /* 0xffffffffff0f7424 */ /* 0x000fce00078e00ff */
[----:B-----5:R-:W-:Y:S05]  /*5620*/  WARPSYNC.COLLECTIVE R15, `(.L_x_130) ;  /* 0x000000000f0c7348 */ /* 0x020fea0003c00000 */
[----:B------:R-:W-:Y:S02]  /*5630*/  ELECT P6, UR62, PT ;  /* 0x00000000003e782f */ /* 0x000fe400038c0000 */
[----:B------:R-:W-:Y:S01]  /*5640*/  MOV R14, UR62 ;  /* 0x0000003e000e7c02 */ /* 0x000fe20008000f00 */
[----:B-----5:R-:W-:Y:S10]  /*5650*/  ENDCOLLECTIVE ;  /* 0x000000000000791b */ /* 0x020ff40003800000 */
.L_x_130:
[----:B------:R-:W-:Y:S05]  /*5660*/  BSYNC B1 ;  /* 0x0000000000017941 */ /* 0x000fea0003800000 */
.L_x_129:
[----:B------:R-:W-:Y:S05]  /*5670*/  BRA `(.L_x_131) ;  /* 0xfffffff0001c7947 */ /* 0x000fea000383ffff */
.L_x_111:
[----:B0-----:R0:W1:Y:S02]  /*5680*/  SYNCS.PHASECHK.TRANS64.TRYWAIT P1, [R10+URZ+0x18], R5 ;  /* 0x000018050a0075a7 */ /* 0x001064000802017f */
[----:B-1----:R-:W-:Y:S05]  /*5690*/  @!P1 NANOSLEEP.SYNCS 0x989680 ;  /* 0x009896800000995d */ /* 0x002fea0003900000 */
[----:B------:R-:W1:Y:S02]  /*56a0*/  @!P1 SYNCS.PHASECHK.TRANS64 P1, [R10+URZ+0x18], R5 ;  /* 0x000018050a0095a7 */ /* 0x000e64000802007f */
[----:B-1----:R-:W-:Y:S05]  /*56b0*/  @!P1 BRA `(.L_x_111) ;  /* 0xfffffffc00f09947 */ /* 0x002fea000383ffff */
[----:B------:R-:W-:Y:S05]  /*56c0*/  BRA `(.L_x_132) ;  /* 0xfffffff000547947 */ /* 0x000fea000383ffff */
.L_x_120:
[----:B------:R-:W-:Y:S01]  /*56d0*/  BSSY B0, `(.L_x_133) ;  /* 0x0000006000007945 */ /* 0x000fe20003800000 */
[----:B------:R-:W-:-:S07]  /*56e0*/  IMAD.MOV.U32 R15, RZ, RZ, -0x1 ;  /* 0xffffffffff0f7424 */ /* 0x000fce00078e00ff */
[----:B-----5:R-:W-:Y:S05]  /*56f0*/  WARPSYNC.COLLECTIVE R15, `(.L_x_134) ;  /* 0x000000000f0c7348 */ /* 0x020fea0003c00000 */
[----:B------:R-:W-:Y:S02]  /*5700*/  ELECT P6, UR62, PT ;  /* 0x00000000003e782f */ /* 0x000fe400038c0000 */
[----:B------:R-:W-:Y:S01]  /*5710*/  MOV R14, UR62 ;  /* 0x0000003e000e7c02 */ /* 0x000fe20008000f00 */
[----:B-----5:R-:W-:Y:S10]  /*5720*/  ENDCOLLECTIVE ;  /* 0x000000000000791b */ /* 0x020ff40003800000 */
.L_x_134:
[----:B------:R-:W-:Y:S05]  /*5730*/  BSYNC B0 ;  /* 0x0000000000007941 */ /* 0x000fea0003800000 */
.L_x_133:
[----:B------:R-:W-:Y:S05]  /*5740*/  BRA `(.L_x_135) ;  /* 0xfffffff800c87947 */ /* 0x000fea000383ffff */
.L_x_124:
[----:B0-----:R0:W1:Y:S02]  /*5750*/  SYNCS.PHASECHK.TRANS64.TRYWAIT P0, [R9+URZ], R4 ;  /* 0x00000004090075a7 */ /* 0x001064000800017f */
[----:B-1----:R-:W-:Y:S05]  /*5760*/  @!P0 NANOSLEEP.SYNCS 0x989680 ;  /* 0x009896800000895d */ /* 0x002fea0003900000 */
[----:B------:R-:W1:Y:S02]  /*5770*/  @!P0 SYNCS.PHASECHK.TRANS64 P0, [R9+URZ], R4 ;  /* 0x00000004090085a7 */ /* 0x000e64000800007f */
[----:B-1----:R-:W-:Y:S05]  /*5780*/  @!P0 BRA `(.L_x_124) ;  /* 0xfffffffc00f08947 */ /* 0x002fea000383ffff */
[----:B------:R-:W-:Y:S05]  /*5790*/  BRA `(.L_x_136) ;  /* 0xfffffffc00087947 */ /* 0x000fea000383ffff */
.L_x_125:
[----:B0-----:R0:W1:Y:S02]  /*57a0*/  SYNCS.PHASECHK.TRANS64.TRYWAIT P0, [R6+URZ], R5 ;  /* 0x00000005060075a7 */ /* 0x001064000800017f */
[----:B-1----:R-:W-:Y:S05]  /*57b0*/  @!P0 NANOSLEEP.SYNCS 0x989680 ;  /* 0x009896800000895d */ /* 0x002fea0003900000 */
[----:B------:R-:W1:Y:S02]  /*57c0*/  @!P0 SYNCS.PHASECHK.TRANS64 P0, [R6+URZ], R5 ;  /* 0x00000005060085a7 */ /* 0x000e64000800007f */
[----:B-1----:R-:W-:Y:S05]  /*57d0*/  @!P0 BRA `(.L_x_125) ;  /* 0xfffffffc00f08947 */ /* 0x002fea000383ffff */
[----:B------:R-:W-:Y:S05]  /*57e0*/  BRA `(.L_x_137) ;  /* 0xfffffffc00107947 */ /* 0x000fea000383ffff */
.L_x_138:
[----:B------:R-:W-:-:S00]  /*57f0*/  BRA `(.L_x_138) ;  /* 0xfffffffc00fc7947 */ /* 0x000fc0000383ffff */
[----:B------:R-:W-:-:S00]  /*5800*/  NOP ;  /* 0x0000000000007918 */ /* 0x000fc00000000000 */
[----:B------:R-:W-:-:S00]  /*5810*/  NOP ;  /* 0x0000000000007918 */ /* 0x000fc00000000000 */
[----:B------:R-:W-:-:S00]  /*5820*/  NOP ;  /* 0x0000000000007918 */ /* 0x000fc00000000000 */
[----:B------:R-:W-:-:S00]  /*5830*/  NOP ;  /* 0x0000000000007918 */ /* 0x000fc00000000000 */
[----:B------:R-:W-:-:S00]  /*5840*/  NOP ;  /* 0x0000000000007918 */ /* 0x000fc00000000000 */
[----:B------:R-:W-:-:S00]  /*5850*/  NOP ;  /* 0x0000000000007918 */ /* 0x000fc00000000000 */
[----:B------:R-:W-:-:S00]  /*5860*/  NOP ;  /* 0x0000000000007918 */ /* 0x000fc00000000000 */
[----:B------:R-:W-:-:S00]  /*5870*/  NOP ;  /* 0x0000000000007918 */ /* 0x000fc00000000000 */
.L_x_139:


//--------------------- .nv.global.init           --------------------------
	.section	.nv.global.init,"aw",@progbits
.nv.global.init:
	.type		$str$22,@object
	.size		$str$22,($str$23 - $str$22)
$str$22:
        /*0000*/ 	.byte	0x6b, 0x5f, 0x74, 0x69, 0x6c, 0x65, 0x5f, 0x63, 0x6f, 0x75, 0x6e, 0x74, 0x20, 0x3e, 0x3d, 0x20
        /*0010*/ 	.byte	0x31, 0x00
	.type		$str$23,@object
	.size		$str$23,(__unnamed_1 - $str$23)
$str$23:
        /*0012*/ 	.byte	0x2f, 0x74, 0x6d, 0x70, 0x2f, 0x63, 0x75, 0x74, 0x6c, 0x61, 0x73, 0x73, 0x5f, 0x73, 0x77, 0x65
        /*0022*/ 	.byte	0x65, 0x70, 0x5f, 0x73, 0x72, 0x63, 0x2f, 0x69, 0x6e, 0x63, 0x6c, 0x75, 0x64, 0x65, 0x2f, 0x63
        /*0032*/ 	.byte	0x75, 0x74, 0x6c, 0x61, 0x73, 0x73, 0x2f, 0x67, 0x65, 0x6d, 0x6d, 0x2f, 0x63, 0x6f, 0x6c, 0x6c
        /*0042*/ 	.byte	0x65, 0x63, 0x74, 0x69, 0x76, 0x65, 0x2f, 0x73, 0x6d, 0x39, 0x30, 0x5f, 0x6d, 0x6d, 0x61, 0x5f
        /*0052*/ 	.byte	0x74, 0x6d, 0x61, 0x5f, 0x67, 0x6d, 0x6d, 0x61, 0x5f, 0x73, 0x73, 0x5f, 0x77, 0x61, 0x72, 0x70
        /*0062*/ 	.byte	0x73, 0x70, 0x65, 0x63, 0x69, 0x61, 0x6c, 0x69, 0x7a, 0x65, 0x64, 0x2e, 0x68, 0x70, 0x70, 0x00
	.type		__unnamed_1,@object
	.size		__unnamed_1,(.L_0 - __unnamed_1)
__unnamed_1:
        /*0072*/ 	.byte	0x76, 0x6f, 0x69, 0x64, 0x20, 0x63, 0x75, 0x74, 0x6c, 0x61, 0x73, 0x73, 0x3a, 0x3a, 0x67, 0x65
        /* <DEDUP_REMOVED lines=172> */
        /*0b42*/ 	.byte	0x3a, 0x3a, 0x69, 0x64, 0x65, 0x6e, 0x74, 0x69, 0x74, 0x79, 0x5d, 0x00
.L_0:


//--------------------- .nv.shared._ZN7cutlass13device_kernelINS_4gemm6kernel13GemmUniversalIN4cute5tupleIJiiiiEEENS1_10collective13CollectiveMmaINS1_34MainloopSm90TmaGmmaWarpSpecializedILi3ENS5_IJNS4_1CILi2EEESB_NSA_ILi1EEEEEENS1_32KernelTmaWarpSpecializedPingpongEEENS5_IJNSA_ILi64EEESG_SG_EEEaNS5_IJlSC_lEEEaSI_NS4_8TiledMMAINS4_8MMA_AtomIJNS4_4SM904GMMA26MMA_64x64x32_S32S8S8_SS_TNEEEENS4_6LayoutINS5_IJSC_SC_SC_EEENS5_IJNSA_ILi0EEESR_SR_EEEEENS5_IJNS4_10UnderscoreESU_SU_EEEEENS4_23SM90_TMA_LOAD_MULTICASTENS4_14ComposedLayoutINS4_7SwizzleILi2ELi4ELi3EEENS4_18smem_ptr_flag_bitsILi8EEENSP_INS5_IJNSA_ILi8EEESG_EEENS5_IJSG_SC_EEEEEEEvNS4_8identityESX_S17_vS18_EENS_8epilogue10collective6detail29Sm90TmaWarpSpecializedAdapterINS1B_15DefaultEpilogueIaSI_SI_NS1A_6thread17LinearCombinationIaLi1EiiLNS1F_9ScaleType4KindE0ELNS_15FloatRoundStyleE2EaEENS1_15EpilogueDefaultEEEEEvvEEEEvNT_6ParamsE --------------------------
	.section	.nv.shared._ZN7cutlass13device_kernelINS_4gemm6kernel13GemmUniversalIN4cute5tupleIJiiiiEEENS1_10collective13CollectiveMmaINS1_34MainloopSm90TmaGmmaWarpSpecializedILi3ENS5_IJNS4_1CILi2EEESB_NSA_ILi1EEEEEENS1_32KernelTmaWarpSpecializedPingpongEEENS5_IJNSA_ILi64EEESG_SG_EEEaNS5_IJlSC_lEEEaSI_NS4_8TiledMMAINS4_8MMA_AtomIJNS4_4SM904GMMA26MMA_64x64x32_S32S8S8_SS_TNEEEENS4_6LayoutINS5_IJSC_SC_SC_EEENS5_IJNSA_ILi0EEESR_SR_EEEEENS5_IJNS4_10UnderscoreESU_SU_EEEEENS4_23SM90_TMA_LOAD_MULTICASTENS4_14ComposedLayoutINS4_7SwizzleILi2ELi4ELi3EEENS4_18smem_ptr_flag_bitsILi8EEENSP_INS5_IJNSA_ILi8EEESG_EEENS5_IJSG_SC_EEEEEEEvNS4_8identityESX_S17_vS18_EENS_8epilogue10collective6detail29Sm90TmaWarpSpecializedAdapterINS1B_15DefaultEpilogueIaSI_SI_NS1A_6thread17LinearCombinationIaLi1EiiLNS1F_9ScaleType4KindE0ELNS_15FloatRoundStyleE2EaEENS1_15EpilogueDefaultEEEEEvvEEEEvNT_6ParamsE,"aw",@nobits
	.sectionflags	@""
	.align	16
	.zero		1024


//--------------------- .nv.shared.reserved.0     --------------------------
	.section	.nv.shared.reserved.0,"aw",@nobits
	.weak		__nv_reservedSMEM_offset_0_alias
	.size		__nv_reservedSMEM_offset_0_alias, 0, 0
	.other		__nv_reservedSMEM_offset_0_alias,@"STO_CUDA_RESERVED_SHARED STV_DEFAULT"
__nv_reservedSMEM_offset_0_alias:
	.zero		0


//--------------------- .nv.global                --------------------------
	.section	.nv.global,"aw",@nobits
.nv.global:
	.type		_ZN39_INTERNAL_f50553e3_4_k_cu_4e68a70a_51994cute1_E,@object
	.size		_ZN39_INTERNAL_f50553e3_4_k_cu_4e68a70a_51994cute1_E,(_ZN39_INTERNAL_f50553e3_4_k_cu_4e68a70a_51994cuda3std3__45__cpo6cbeginE - _ZN39_INTERNAL_f50553e3_4_k_cu_4e68a70a_51994cute1_E)
_ZN39_INTERNAL_f50553e3_4_k_cu_4e68a70a_51994cute1_E:
	.zero		1
	.type		_ZN39_INTERNAL_f50553e3_4_k_cu_4e68a70a_51994cuda3std3__45__cpo6cbeginE,@object
	.size		_ZN39_INTERNAL_f50553e3_4_k_cu_4e68a70a_51994cuda3std3__45__cpo6cbeginE,(_ZN39_INTERNAL_f50553e3_4_k_cu_4e68a70a_51994cuda3std3__48in_placeE - _ZN39_INTERNAL_f50553e3_4_k_cu_4e68a70a_51994cuda3std3__45__cpo6cbeginE)
_ZN39_INTERNAL_f50553e3_4_k_cu_4e68a70a_51994cuda3std3__45__cpo6cbeginE:
	.zero		1
	.type		_ZN39_INTERNAL_f50553e3_4_k_cu_4e68a70a_51994cuda3std3__48in_placeE,@object
	.size		_ZN39_INTERNAL_f50553e3_4_k_cu_4e68a70a_51994cuda3std3__48in_placeE,(_ZN39_INTERNAL_f50553e3_4_k_cu_4e68a70a_51994cuda3std6ranges3__45__cpo9iter_moveE - _ZN39_INTERNAL_f50553e3_4_k_cu_4e68a70a_51994cuda3std3__48in_placeE)
_ZN39_INTERNAL_f50553e3_4_k_cu_4e68a70a_51994cuda3std3__48in_placeE:
	.zero		1
	.type		_ZN39_INTERNAL_f50553e3_4_k_cu_4e68a70a_51994cuda3std6ranges3__45__cpo9iter_moveE,@object
	.size		_ZN39_INTERNAL_f50553e3_4_k_cu_4e68a70a_51994cuda3std6ranges3__45__cpo9iter_moveE,(_ZN39_INTERNAL_f50553e3_4_k_cu_4e68a70a_51994cuda3std3__45__cpo5beginE - _ZN39_INTERNAL_f50553e3_4_k_cu_4e68a70a_51994cuda3std6ranges3__45__cpo9iter_moveE)
_ZN39_INTERNAL_f50553e3_4_k_cu_4e68a70a_51994cuda3std6ranges3__45__cpo9iter_moveE:
	.zero		1
	.type		_ZN39_INTERNAL_f50553e3_4_k_cu_4e68a70a_51994cuda3std3__45__cpo5beginE,@object
	.size		_ZN39_INTERNAL_f50553e3_4_k_cu_4e68a70a_51994cuda3std3__45__cpo5beginE,(_ZN39_INTERNAL_f50553e3_4_k_cu_4e68a70a_51994cuda3std3__441_GLOBAL__N__f50553e3_4_k_cu_4e68a70a_51996ignoreE - _ZN39_INTERNAL_f50553e3_4_k_cu_4e68a70a_51994cuda3std3__45__cpo5beginE)
_ZN39_INTERNAL_f50553e3_4_k_cu_4e68a70a_51994cuda3std3__45__cpo5beginE:
	.zero		1
	.type		_ZN39_INTERNAL_f50553e3_4_k_cu_4e68a70a_51994cuda3std3__441_GLOBAL__N__f50553e3_4_k_cu_4e68a70a_51996ignoreE,@object
	.size		_ZN39_INTERNAL_f50553e3_4_k_cu_4e68a70a_51994cuda3std3__441_GLOBAL__N__f50553e3_4_k_cu_4e68a70a_51996ignoreE,(_ZN39_INTERNAL_f50553e3_4_k_cu_4e68a70a_51994cute7productE - _ZN39_INTERNAL_f50553e3_4_k_cu_4e68a70a_51994cuda3std3__441_GLOBAL__N__f50553e3_4_k_cu_4e68a70a_51996ignoreE)
_ZN39_INTERNAL_f50553e3_4_k_cu_4e68a70a_51994cuda3std3__441_GLOBAL__N__f50553e3_4_k_cu_4e68a70a_51996ignoreE:
	.zero		1
	.type		_ZN39_INTERNAL_f50553e3_4_k_cu_4e68a70a_51994cute7productE,@object
	.size		_ZN39_INTERNAL_f50553e3_4_k_cu_4e68a70a_51994cute7productE,(_ZN39_INTERNAL_f50553e3_4_k_cu_4e68a70a_51994cuda3std3__45__cpo3endE - _ZN39_INTERNAL_f50553e3_4_k_cu_4e68a70a_51994cute7productE)
_ZN39_INTERNAL_f50553e3_4_k_cu_4e68a70a_51994cute7productE:
	.zero		1
	.type		_ZN39_INTERNAL_f50553e3_4_k_cu_4e68a70a_51994cuda3std3__45__cpo3endE,@object
	.size		_ZN39_INTERNAL_f50553e3_4_k_cu_4e68a70a_51994cuda3std3__45__cpo3endE,(_ZN39_INTERNAL_f50553e3_4_k_cu_4e68a70a_51994cuda3std3__419piecewise_constructE - _ZN39_INTERNAL_f50553e3_4_k_cu_4e68a70a_51994cuda3std3__45__cpo3endE)
_ZN39_INTERNAL_f50553e3_4_k_cu_4e68a70a_51994cuda3std3__45__cpo3endE:
	.zero		1
	.type		_ZN39_INTERNAL_f50553e3_4_k_cu_4e68a70a_51994cuda3std3__419piecewise_constructE,@object
	.size		_ZN39_INTERNAL_f50553e3_4_k_cu_4e68a70a_51994cuda3std3__419piecewise_constructE,(_ZN39_INTERNAL_f50553e3_4_k_cu_4e68a70a_51994cuda3std3__45__cpo4cendE - _ZN39_INTERNAL_f50553e3_4_k_cu_4e68a70a_51994cuda3std3__419piecewise_constructE)
_ZN39_INTERNAL_f50553e3_4_k_cu_4e68a70a_51994cuda3std3__419piecewise_constructE:
	.zero		1
	.type		_ZN39_INTERNAL_f50553e3_4_k_cu_4e68a70a_51994cuda3std3__45__cpo4cendE,@object
	.size		_ZN39_INTERNAL_f50553e3_4_k_cu_4e68a70a_51994cuda3std3__45__cpo4cendE,(_ZN39_INTERNAL_f50553e3_4_k_cu_4e68a70a_51994cuda3std6ranges3__45__cpo4swapE - _ZN39_INTERNAL_f50553e3_4_k_cu_4e68a70a_51994cuda3std3__45__cpo4cendE)
_ZN39_INTERNAL_f50553e3_4_k_cu_4e68a70a_51994cuda3std3__45__cpo4cendE:
	.zero		1
	.type		_ZN39_INTERNAL_f50553e3_4_k_cu_4e68a70a_51994cuda3std6ranges3__45__cpo4swapE,@object
	.size		_ZN39_INTERNAL_f50553e3_4_k_cu_4e68a70a_51994cuda3std6ranges3__45__cpo4swapE,(.L_8 - _ZN39_INTERNAL_f50553e3_4_k_cu_4e68a70a_51994cuda3std6ranges3__45__cpo4swapE)
_ZN39_INTERNAL_f50553e3_4_k_cu_4e68a70a_51994cuda3std6ranges3__45__cpo4swapE:
	.zero		1
.L_8:


//--------------------- .nv.constant0._ZN7cutlass13device_kernelINS_4gemm6kernel13GemmUniversalIN4cute5tupleIJiiiiEEENS1_10collective13CollectiveMmaINS1_34MainloopSm90TmaGmmaWarpSpecializedILi3ENS5_IJNS4_1CILi2EEESB_NSA_ILi1EEEEEENS1_32KernelTmaWarpSpecializedPingpongEEENS5_IJNSA_ILi64EEESG_SG_EEEaNS5_IJlSC_lEEEaSI_NS4_8TiledMMAINS4_8MMA_AtomIJNS4_4SM904GMMA26MMA_64x64x32_S32S8S8_SS_TNEEEENS4_6LayoutINS5_IJSC_SC_SC_EEENS5_IJNSA_ILi0EEESR_SR_EEEEENS5_IJNS4_10UnderscoreESU_SU_EEEEENS4_23SM90_TMA_LOAD_MULTICASTENS4_14ComposedLayoutINS4_7SwizzleILi2ELi4ELi3EEENS4_18smem_ptr_flag_bitsILi8EEENSP_INS5_IJNSA_ILi8EEESG_EEENS5_IJSG_SC_EEEEEEEvNS4_8identityESX_S17_vS18_EENS_8epilogue10collective6detail29Sm90TmaWarpSpecializedAdapterINS1B_15DefaultEpilogueIaSI_SI_NS1A_6thread17LinearCombinationIaLi1EiiLNS1F_9ScaleType4KindE0ELNS_15FloatRoundStyleE2EaEENS1_15EpilogueDefaultEEEEEvvEEEEvNT_6ParamsE --------------------------
	.section	.nv.constant0._ZN7cutlass13device_kernelINS_4gemm6kernel13GemmUniversalIN4cute5tupleIJiiiiEEENS1_10collective13CollectiveMmaINS1_34MainloopSm90TmaGmmaWarpSpecializedILi3ENS5_IJNS4_1CILi2EEESB_NSA_ILi1EEEEEENS1_32KernelTmaWarpSpecializedPingpongEEENS5_IJNSA_ILi64EEESG_SG_EEEaNS5_IJlSC_lEEEaSI_NS4_8TiledMMAINS4_8MMA_AtomIJNS4_4SM904GMMA26MMA_64x64x32_S32S8S8_SS_TNEEEENS4_6LayoutINS5_IJSC_SC_SC_EEENS5_IJNSA_ILi0EEESR_SR_EEEEENS5_IJNS4_10UnderscoreESU_SU_EEEEENS4_23SM90_TMA_LOAD_MULTICASTENS4_14ComposedLayoutINS4_7SwizzleILi2ELi4ELi3EEENS4_18smem_ptr_flag_bitsILi8EEENSP_INS5_IJNSA_ILi8EEESG_EEENS5_IJSG_SC_EEEEEEEvNS4_8identityESX_S17_vS18_EENS_8epilogue10collective6detail29Sm90TmaWarpSpecializedAdapterINS1B_15DefaultEpilogueIaSI_SI_NS1A_6thread17LinearCombinationIaLi1EiiLNS1F_9ScaleType4KindE0ELNS_15FloatRoundStyleE2EaEENS1_15EpilogueDefaultEEEEEvvEEEEvNT_6ParamsE,"a",@progbits
	.sectionflags	@""
	.align	4
.nv.constant0._ZN7cutlass13device_kernelINS_4gemm6kernel13GemmUniversalIN4cute5tupleIJiiiiEEENS1_10collective13CollectiveMmaINS1_34MainloopSm90TmaGmmaWarpSpecializedILi3ENS5_IJNS4_1CILi2EEESB_NSA_ILi1EEEEEENS1_32KernelTmaWarpSpecializedPingpongEEENS5_IJNSA_ILi64EEESG_SG_EEEaNS5_IJlSC_lEEEaSI_NS4_8TiledMMAINS4_8MMA_AtomIJNS4_4SM904GMMA26MMA_64x64x32_S32S8S8_SS_TNEEEENS4_6LayoutINS5_IJSC_SC_SC_EEENS5_IJNSA_ILi0EEESR_SR_EEEEENS5_IJNS4_10UnderscoreESU_SU_EEEEENS4_23SM90_TMA_LOAD_MULTICASTENS4_14ComposedLayoutINS4_7SwizzleILi2ELi4ELi3EEENS4_18smem_ptr_flag_bitsILi8EEENSP_INS5_IJNSA_ILi8EEESG_EEENS5_IJSG_SC_EEEEEEEvNS4_8identityESX_S17_vS18_EENS_8epilogue10collective6detail29Sm90TmaWarpSpecializedAdapterINS1B_15DefaultEpilogueIaSI_SI_NS1A_6thread17LinearCombinationIaLi1EiiLNS1F_9ScaleType4KindE0ELNS_15FloatRoundStyleE2EaEENS1_15EpilogueDefaultEEEEEvvEEEEvNT_6ParamsE:
	.zero		1664


//--------------------- SYMBOLS --------------------------

	.type		.nv.reservedSmem.offset0,@object
	.size		.nv.reservedSmem.offset0,0x4
	.type		__assertfail,@function
